//
// Generated by NVIDIA NVVM Compiler
//
// Compiler Build ID: CL-36424714
// Cuda compilation tools, release 13.0, V13.0.88
// Based on NVVM 20.0.0
//

.version 9.0
.target sm_100
.address_size 64

	// .globl	_Z3rowPiS_S_ii

.visible .entry _Z3rowPiS_S_ii(
	.param .u64 .ptr .align 1 _Z3rowPiS_S_ii_param_0,
	.param .u64 .ptr .align 1 _Z3rowPiS_S_ii_param_1,
	.param .u64 .ptr .align 1 _Z3rowPiS_S_ii_param_2,
	.param .u32 _Z3rowPiS_S_ii_param_3,
	.param .u32 _Z3rowPiS_S_ii_param_4
)
{
	.reg .pred 	%p<19>;
	.reg .b32 	%r<163>;
	.reg .b64 	%rd<82>;

	ld.param.u64 	%rd11, [_Z3rowPiS_S_ii_param_0];
	ld.param.u64 	%rd12, [_Z3rowPiS_S_ii_param_1];
	ld.param.u64 	%rd13, [_Z3rowPiS_S_ii_param_2];
	ld.param.u32 	%r64, [_Z3rowPiS_S_ii_param_3];
	ld.param.u32 	%r65, [_Z3rowPiS_S_ii_param_4];
	cvta.to.global.u64 	%rd1, %rd12;
	cvta.to.global.u64 	%rd2, %rd11;
	cvta.to.global.u64 	%rd3, %rd13;
	setp.lt.s32 	%p1, %r65, 1;
	@%p1 bra 	$L__BB0_26;
	mov.u32 	%r66, %tid.x;
	setp.lt.s32 	%p2, %r64, 1;
	mul.lo.s32 	%r1, %r64, %r66;
	mul.lo.s32 	%r2, %r65, %r66;
	@%p2 bra 	$L__BB0_15;
	and.b32  	%r3, %r64, 7;
	and.b32  	%r4, %r64, 3;
	and.b32  	%r5, %r64, 2147483640;
	and.b32  	%r6, %r64, 1;
	neg.s32 	%r7, %r5;
	shl.b32 	%r8, %r65, 3;
	mul.lo.s32 	%r9, %r65, 5;
	mul.lo.s32 	%r10, %r65, 6;
	mul.lo.s32 	%r11, %r65, 7;
	cvt.u64.u32 	%rd4, %r1;
	mov.b32 	%r139, 0;
	shl.b64 	%rd32, %rd4, 2;
	add.s64 	%rd33, %rd32, %rd2;
	add.s64 	%rd5, %rd33, 16;
	mul.wide.u32 	%rd49, %r8, 4;
$L__BB0_3:
	setp.lt.u32 	%p11, %r64, 8;
	mov.b32 	%r153, 0;
	mov.u32 	%r158, %r153;
	@%p11 bra 	$L__BB0_6;
	add.s32 	%r146, %r65, %r139;
	shl.b32 	%r82, %r65, 1;
	add.s32 	%r145, %r82, %r139;
	mad.lo.s32 	%r144, %r65, 3, %r139;
	shl.b32 	%r83, %r65, 2;
	add.s32 	%r143, %r83, %r139;
	add.s32 	%r142, %r9, %r139;
	add.s32 	%r141, %r10, %r139;
	add.s32 	%r140, %r11, %r139;
	mul.wide.u32 	%rd34, %r139, 4;
	add.s64 	%rd81, %rd1, %rd34;
	mov.b32 	%r158, 0;
	mov.u64 	%rd80, %rd5;
	mov.u32 	%r147, %r7;
$L__BB0_5:
	.pragma "nounroll";
	ld.global.u32 	%r84, [%rd80+-16];
	ld.global.u32 	%r85, [%rd81];
	mad.lo.s32 	%r86, %r85, %r84, %r158;
	ld.global.u32 	%r87, [%rd80+-12];
	mul.wide.u32 	%rd35, %r146, 4;
	add.s64 	%rd36, %rd1, %rd35;
	ld.global.u32 	%r88, [%rd36];
	mad.lo.s32 	%r89, %r88, %r87, %r86;
	ld.global.u32 	%r90, [%rd80+-8];
	mul.wide.u32 	%rd37, %r145, 4;
	add.s64 	%rd38, %rd1, %rd37;
	ld.global.u32 	%r91, [%rd38];
	mad.lo.s32 	%r92, %r91, %r90, %r89;
	ld.global.u32 	%r93, [%rd80+-4];
	mul.wide.u32 	%rd39, %r144, 4;
	add.s64 	%rd40, %rd1, %rd39;
	ld.global.u32 	%r94, [%rd40];
	mad.lo.s32 	%r95, %r94, %r93, %r92;
	ld.global.u32 	%r96, [%rd80];
	mul.wide.u32 	%rd41, %r143, 4;
	add.s64 	%rd42, %rd1, %rd41;
	ld.global.u32 	%r97, [%rd42];
	mad.lo.s32 	%r98, %r97, %r96, %r95;
	ld.global.u32 	%r99, [%rd80+4];
	mul.wide.u32 	%rd43, %r142, 4;
	add.s64 	%rd44, %rd1, %rd43;
	ld.global.u32 	%r100, [%rd44];
	mad.lo.s32 	%r101, %r100, %r99, %r98;
	ld.global.u32 	%r102, [%rd80+8];
	mul.wide.u32 	%rd45, %r141, 4;
	add.s64 	%rd46, %rd1, %rd45;
	ld.global.u32 	%r103, [%rd46];
	mad.lo.s32 	%r104, %r103, %r102, %r101;
	ld.global.u32 	%r105, [%rd80+12];
	mul.wide.u32 	%rd47, %r140, 4;
	add.s64 	%rd48, %rd1, %rd47;
	ld.global.u32 	%r106, [%rd48];
	mad.lo.s32 	%r158, %r106, %r105, %r104;
	add.s32 	%r147, %r147, 8;
	add.s32 	%r146, %r146, %r8;
	add.s32 	%r145, %r145, %r8;
	add.s32 	%r144, %r144, %r8;
	add.s32 	%r143, %r143, %r8;
	add.s32 	%r142, %r142, %r8;
	add.s32 	%r141, %r141, %r8;
	add.s32 	%r140, %r140, %r8;
	add.s64 	%rd81, %rd81, %rd49;
	add.s64 	%rd80, %rd80, 32;
	setp.ne.s32 	%p12, %r147, 0;
	mov.u32 	%r153, %r5;
	@%p12 bra 	$L__BB0_5;
$L__BB0_6:
	setp.eq.s32 	%p13, %r3, 0;
	@%p13 bra 	$L__BB0_14;
	add.s32 	%r108, %r3, -1;
	setp.lt.u32 	%p14, %r108, 3;
	@%p14 bra 	$L__BB0_9;
	add.s32 	%r109, %r153, %r1;
	mul.wide.u32 	%rd50, %r109, 4;
	add.s64 	%rd51, %rd2, %rd50;
	ld.global.u32 	%r110, [%rd51];
	mad.lo.s32 	%r111, %r153, %r65, %r139;
	mul.wide.u32 	%rd52, %r111, 4;
	add.s64 	%rd53, %rd1, %rd52;
	ld.global.u32 	%r112, [%rd53];
	mad.lo.s32 	%r113, %r112, %r110, %r158;
	cvt.u64.u32 	%rd54, %r153;
	add.s64 	%rd55, %rd54, %rd4;
	shl.b64 	%rd56, %rd55, 2;
	add.s64 	%rd57, %rd2, %rd56;
	ld.global.u32 	%r114, [%rd57+4];
	add.s32 	%r115, %r111, %r65;
	mul.wide.u32 	%rd58, %r115, 4;
	add.s64 	%rd59, %rd1, %rd58;
	ld.global.u32 	%r116, [%rd59];
	mad.lo.s32 	%r117, %r116, %r114, %r113;
	ld.global.u32 	%r118, [%rd57+8];
	add.s32 	%r119, %r115, %r65;
	mul.wide.u32 	%rd60, %r119, 4;
	add.s64 	%rd61, %rd1, %rd60;
	ld.global.u32 	%r120, [%rd61];
	mad.lo.s32 	%r121, %r120, %r118, %r117;
	ld.global.u32 	%r122, [%rd57+12];
	add.s32 	%r123, %r119, %r65;
	mul.wide.u32 	%rd62, %r123, 4;
	add.s64 	%rd63, %rd1, %rd62;
	ld.global.u32 	%r124, [%rd63];
	mad.lo.s32 	%r158, %r124, %r122, %r121;
	add.s32 	%r153, %r153, 4;
$L__BB0_9:
	setp.eq.s32 	%p15, %r4, 0;
	@%p15 bra 	$L__BB0_14;
	setp.eq.s32 	%p16, %r4, 1;
	@%p16 bra 	$L__BB0_12;
	add.s32 	%r126, %r153, %r1;
	mul.wide.u32 	%rd64, %r126, 4;
	add.s64 	%rd65, %rd2, %rd64;
	ld.global.u32 	%r127, [%rd65];
	mad.lo.s32 	%r128, %r153, %r65, %r139;
	mul.wide.u32 	%rd66, %r128, 4;
	add.s64 	%rd67, %rd1, %rd66;
	ld.global.u32 	%r129, [%rd67];
	mad.lo.s32 	%r130, %r129, %r127, %r158;
	cvt.u64.u32 	%rd68, %r153;
	add.s64 	%rd69, %rd68, %rd4;
	shl.b64 	%rd70, %rd69, 2;
	add.s64 	%rd71, %rd2, %rd70;
	ld.global.u32 	%r131, [%rd71+4];
	add.s32 	%r132, %r128, %r65;
	mul.wide.u32 	%rd72, %r132, 4;
	add.s64 	%rd73, %rd1, %rd72;
	ld.global.u32 	%r133, [%rd73];
	mad.lo.s32 	%r158, %r133, %r131, %r130;
	add.s32 	%r153, %r153, 2;
$L__BB0_12:
	setp.eq.s32 	%p17, %r6, 0;
	@%p17 bra 	$L__BB0_14;
	add.s32 	%r134, %r153, %r1;
	mul.wide.u32 	%rd74, %r134, 4;
	add.s64 	%rd75, %rd2, %rd74;
	ld.global.u32 	%r135, [%rd75];
	mad.lo.s32 	%r136, %r153, %r65, %r139;
	mul.wide.u32 	%rd76, %r136, 4;
	add.s64 	%rd77, %rd1, %rd76;
	ld.global.u32 	%r137, [%rd77];
	mad.lo.s32 	%r158, %r137, %r135, %r158;
$L__BB0_14:
	add.s32 	%r138, %r139, %r2;
	mul.wide.u32 	%rd78, %r138, 4;
	add.s64 	%rd79, %rd3, %rd78;
	st.global.u32 	[%rd79], %r158;
	add.s32 	%r139, %r139, 1;
	setp.eq.s32 	%p18, %r139, %r65;
	@%p18 bra 	$L__BB0_26;
	bra.uni 	$L__BB0_3;
$L__BB0_15:
	and.b32  	%r54, %r65, 7;
	setp.lt.u32 	%p3, %r65, 8;
	mov.b32 	%r161, 0;
	@%p3 bra 	$L__BB0_18;
	and.b32  	%r161, %r65, 2147483640;
	mov.b32 	%r159, 0;
$L__BB0_17:
	.pragma "nounroll";
	add.s32 	%r69, %r159, %r2;
	mul.wide.u32 	%rd14, %r69, 4;
	add.s64 	%rd15, %rd3, %rd14;
	mov.b32 	%r70, 0;
	st.global.u32 	[%rd15], %r70;
	st.global.u32 	[%rd15+4], %r70;
	st.global.u32 	[%rd15+8], %r70;
	st.global.u32 	[%rd15+12], %r70;
	st.global.u32 	[%rd15+16], %r70;
	st.global.u32 	[%rd15+20], %r70;
	st.global.u32 	[%rd15+24], %r70;
	st.global.u32 	[%rd15+28], %r70;
	add.s32 	%r159, %r159, 8;
	setp.ne.s32 	%p4, %r159, %r161;
	@%p4 bra 	$L__BB0_17;
$L__BB0_18:
	setp.eq.s32 	%p5, %r54, 0;
	@%p5 bra 	$L__BB0_26;
	and.b32  	%r59, %r65, 3;
	setp.lt.u32 	%p6, %r54, 4;
	@%p6 bra 	$L__BB0_21;
	add.s32 	%r71, %r161, %r2;
	mul.wide.u32 	%rd16, %r71, 4;
	add.s64 	%rd17, %rd3, %rd16;
	mov.b32 	%r72, 0;
	st.global.u32 	[%rd17], %r72;
	cvt.u64.u32 	%rd18, %r2;
	cvt.u64.u32 	%rd19, %r161;
	add.s64 	%rd20, %rd19, %rd18;
	shl.b64 	%rd21, %rd20, 2;
	add.s64 	%rd22, %rd3, %rd21;
	st.global.u32 	[%rd22+4], %r72;
	st.global.u32 	[%rd22+8], %r72;
	st.global.u32 	[%rd22+12], %r72;
	add.s32 	%r161, %r161, 4;
$L__BB0_21:
	setp.eq.s32 	%p7, %r59, 0;
	@%p7 bra 	$L__BB0_26;
	setp.eq.s32 	%p8, %r59, 1;
	@%p8 bra 	$L__BB0_24;
	add.s32 	%r73, %r161, %r2;
	mul.wide.u32 	%rd23, %r73, 4;
	add.s64 	%rd24, %rd3, %rd23;
	mov.b32 	%r74, 0;
	st.global.u32 	[%rd24], %r74;
	cvt.u64.u32 	%rd25, %r2;
	cvt.u64.u32 	%rd26, %r161;
	add.s64 	%rd27, %rd26, %rd25;
	shl.b64 	%rd28, %rd27, 2;
	add.s64 	%rd29, %rd3, %rd28;
	st.global.u32 	[%rd29+4], %r74;
	add.s32 	%r161, %r161, 2;
$L__BB0_24:
	and.b32  	%r75, %r65, 1;
	setp.eq.b32 	%p9, %r75, 1;
	not.pred 	%p10, %p9;
	@%p10 bra 	$L__BB0_26;
	add.s32 	%r76, %r161, %r2;
	mul.wide.u32 	%rd30, %r76, 4;
	add.s64 	%rd31, %rd3, %rd30;
	mov.b32 	%r77, 0;
	st.global.u32 	[%rd31], %r77;
$L__BB0_26:
	ret;

}
	// .globl	_Z3colPiS_S_ii
.visible .entry _Z3colPiS_S_ii(
	.param .u64 .ptr .align 1 _Z3colPiS_S_ii_param_0,
	.param .u64 .ptr .align 1 _Z3colPiS_S_ii_param_1,
	.param .u64 .ptr .align 1 _Z3colPiS_S_ii_param_2,
	.param .u32 _Z3colPiS_S_ii_param_3,
	.param .u32 _Z3colPiS_S_ii_param_4
)
{
	.reg .pred 	%p<19>;
	.reg .b32 	%r<171>;
	.reg .b64 	%rd<95>;

	ld.param.u64 	%rd11, [_Z3colPiS_S_ii_param_0];
	ld.param.u64 	%rd12, [_Z3colPiS_S_ii_param_1];
	ld.param.u64 	%rd13, [_Z3colPiS_S_ii_param_2];
	ld.param.u32 	%r63, [_Z3colPiS_S_ii_param_3];
	ld.param.u32 	%r64, [_Z3colPiS_S_ii_param_4];
	cvta.to.global.u64 	%rd1, %rd12;
	cvta.to.global.u64 	%rd2, %rd11;
	cvta.to.global.u64 	%rd3, %rd13;
	mov.u32 	%r1, %tid.x;
	mov.u32 	%r2, %ntid.x;
	setp.lt.s32 	%p1, %r63, 1;
	@%p1 bra 	$L__BB1_26;
	setp.lt.s32 	%p2, %r64, 1;
	@%p2 bra 	$L__BB1_15;
	and.b32  	%r3, %r64, 7;
	add.s32 	%r4, %r3, -1;
	and.b32  	%r5, %r64, 3;
	and.b32  	%r6, %r64, 2147483640;
	and.b32  	%r7, %r64, 1;
	neg.s32 	%r8, %r6;
	add.s32 	%r9, %r1, %r2;
	shl.b32 	%r10, %r2, 3;
	shl.b32 	%r88, %r2, 1;
	add.s32 	%r11, %r1, %r88;
	mad.lo.s32 	%r12, %r2, 3, %r1;
	shl.b32 	%r89, %r2, 2;
	add.s32 	%r13, %r1, %r89;
	mad.lo.s32 	%r14, %r2, 5, %r1;
	mad.lo.s32 	%r15, %r2, 6, %r1;
	mad.lo.s32 	%r16, %r2, 7, %r1;
	mul.wide.u32 	%rd44, %r1, 4;
	add.s64 	%rd4, %rd1, %rd44;
	mul.wide.u32 	%rd5, %r2, 32;
	mov.b32 	%r147, 0;
$L__BB1_3:
	setp.lt.u32 	%p11, %r64, 8;
	mul.lo.s32 	%r18, %r147, %r64;
	mov.b32 	%r161, 0;
	mov.u32 	%r166, %r161;
	@%p11 bra 	$L__BB1_6;
	mul.wide.u32 	%rd45, %r18, 4;
	add.s64 	%rd46, %rd2, %rd45;
	add.s64 	%rd93, %rd46, 16;
	mov.b32 	%r166, 0;
	mov.u64 	%rd94, %rd4;
	mov.u32 	%r148, %r16;
	mov.u32 	%r149, %r15;
	mov.u32 	%r150, %r14;
	mov.u32 	%r151, %r13;
	mov.u32 	%r152, %r12;
	mov.u32 	%r153, %r11;
	mov.u32 	%r154, %r9;
	mov.u32 	%r155, %r8;
$L__BB1_5:
	.pragma "nounroll";
	ld.global.u32 	%r93, [%rd93+-16];
	ld.global.u32 	%r94, [%rd94];
	mad.lo.s32 	%r95, %r94, %r93, %r166;
	ld.global.u32 	%r96, [%rd93+-12];
	mul.wide.u32 	%rd47, %r154, 4;
	add.s64 	%rd48, %rd1, %rd47;
	ld.global.u32 	%r97, [%rd48];
	mad.lo.s32 	%r98, %r97, %r96, %r95;
	ld.global.u32 	%r99, [%rd93+-8];
	mul.wide.u32 	%rd49, %r153, 4;
	add.s64 	%rd50, %rd1, %rd49;
	ld.global.u32 	%r100, [%rd50];
	mad.lo.s32 	%r101, %r100, %r99, %r98;
	ld.global.u32 	%r102, [%rd93+-4];
	mul.wide.u32 	%rd51, %r152, 4;
	add.s64 	%rd52, %rd1, %rd51;
	ld.global.u32 	%r103, [%rd52];
	mad.lo.s32 	%r104, %r103, %r102, %r101;
	ld.global.u32 	%r105, [%rd93];
	mul.wide.u32 	%rd53, %r151, 4;
	add.s64 	%rd54, %rd1, %rd53;
	ld.global.u32 	%r106, [%rd54];
	mad.lo.s32 	%r107, %r106, %r105, %r104;
	ld.global.u32 	%r108, [%rd93+4];
	mul.wide.u32 	%rd55, %r150, 4;
	add.s64 	%rd56, %rd1, %rd55;
	ld.global.u32 	%r109, [%rd56];
	mad.lo.s32 	%r110, %r109, %r108, %r107;
	ld.global.u32 	%r111, [%rd93+8];
	mul.wide.u32 	%rd57, %r149, 4;
	add.s64 	%rd58, %rd1, %rd57;
	ld.global.u32 	%r112, [%rd58];
	mad.lo.s32 	%r113, %r112, %r111, %r110;
	ld.global.u32 	%r114, [%rd93+12];
	mul.wide.u32 	%rd59, %r148, 4;
	add.s64 	%rd60, %rd1, %rd59;
	ld.global.u32 	%r115, [%rd60];
	mad.lo.s32 	%r166, %r115, %r114, %r113;
	add.s32 	%r155, %r155, 8;
	add.s32 	%r154, %r154, %r10;
	add.s32 	%r153, %r153, %r10;
	add.s32 	%r152, %r152, %r10;
	add.s32 	%r151, %r151, %r10;
	add.s32 	%r150, %r150, %r10;
	add.s32 	%r149, %r149, %r10;
	add.s32 	%r148, %r148, %r10;
	add.s64 	%rd94, %rd94, %rd5;
	add.s64 	%rd93, %rd93, 32;
	setp.ne.s32 	%p12, %r155, 0;
	mov.u32 	%r161, %r6;
	@%p12 bra 	$L__BB1_5;
$L__BB1_6:
	setp.eq.s32 	%p13, %r3, 0;
	@%p13 bra 	$L__BB1_14;
	setp.lt.u32 	%p14, %r4, 3;
	@%p14 bra 	$L__BB1_9;
	add.s32 	%r117, %r161, %r18;
	mul.wide.u32 	%rd61, %r117, 4;
	add.s64 	%rd62, %rd2, %rd61;
	ld.global.u32 	%r118, [%rd62];
	mad.lo.s32 	%r119, %r161, %r2, %r1;
	mul.wide.u32 	%rd63, %r119, 4;
	add.s64 	%rd64, %rd1, %rd63;
	ld.global.u32 	%r120, [%rd64];
	mad.lo.s32 	%r121, %r120, %r118, %r166;
	cvt.u64.u32 	%rd65, %r18;
	cvt.u64.u32 	%rd66, %r161;
	add.s64 	%rd67, %rd66, %rd65;
	shl.b64 	%rd68, %rd67, 2;
	add.s64 	%rd69, %rd2, %rd68;
	ld.global.u32 	%r122, [%rd69+4];
	add.s32 	%r123, %r119, %r2;
	mul.wide.u32 	%rd70, %r123, 4;
	add.s64 	%rd71, %rd1, %rd70;
	ld.global.u32 	%r124, [%rd71];
	mad.lo.s32 	%r125, %r124, %r122, %r121;
	ld.global.u32 	%r126, [%rd69+8];
	add.s32 	%r127, %r123, %r2;
	mul.wide.u32 	%rd72, %r127, 4;
	add.s64 	%rd73, %rd1, %rd72;
	ld.global.u32 	%r128, [%rd73];
	mad.lo.s32 	%r129, %r128, %r126, %r125;
	ld.global.u32 	%r130, [%rd69+12];
	add.s32 	%r131, %r127, %r2;
	mul.wide.u32 	%rd74, %r131, 4;
	add.s64 	%rd75, %rd1, %rd74;
	ld.global.u32 	%r132, [%rd75];
	mad.lo.s32 	%r166, %r132, %r130, %r129;
	add.s32 	%r161, %r161, 4;
$L__BB1_9:
	setp.eq.s32 	%p15, %r5, 0;
	@%p15 bra 	$L__BB1_14;
	setp.eq.s32 	%p16, %r5, 1;
	@%p16 bra 	$L__BB1_12;
	add.s32 	%r134, %r161, %r18;
	mul.wide.u32 	%rd76, %r134, 4;
	add.s64 	%rd77, %rd2, %rd76;
	ld.global.u32 	%r135, [%rd77];
	mad.lo.s32 	%r136, %r161, %r2, %r1;
	mul.wide.u32 	%rd78, %r136, 4;
	add.s64 	%rd79, %rd1, %rd78;
	ld.global.u32 	%r137, [%rd79];
	mad.lo.s32 	%r138, %r137, %r135, %r166;
	cvt.u64.u32 	%rd80, %r18;
	cvt.u64.u32 	%rd81, %r161;
	add.s64 	%rd82, %rd81, %rd80;
	shl.b64 	%rd83, %rd82, 2;
	add.s64 	%rd84, %rd2, %rd83;
	ld.global.u32 	%r139, [%rd84+4];
	add.s32 	%r140, %r136, %r2;
	mul.wide.u32 	%rd85, %r140, 4;
	add.s64 	%rd86, %rd1, %rd85;
	ld.global.u32 	%r141, [%rd86];
	mad.lo.s32 	%r166, %r141, %r139, %r138;
	add.s32 	%r161, %r161, 2;
$L__BB1_12:
	setp.eq.s32 	%p17, %r7, 0;
	@%p17 bra 	$L__BB1_14;
	add.s32 	%r142, %r161, %r18;
	mul.wide.u32 	%rd87, %r142, 4;
	add.s64 	%rd88, %rd2, %rd87;
	ld.global.u32 	%r143, [%rd88];
	mad.lo.s32 	%r144, %r161, %r2, %r1;
	mul.wide.u32 	%rd89, %r144, 4;
	add.s64 	%rd90, %rd1, %rd89;
	ld.global.u32 	%r145, [%rd90];
	mad.lo.s32 	%r166, %r145, %r143, %r166;
$L__BB1_14:
	mad.lo.s32 	%r146, %r147, %r2, %r1;
	mul.wide.u32 	%rd91, %r146, 4;
	add.s64 	%rd92, %rd3, %rd91;
	st.global.u32 	[%rd92], %r166;
	add.s32 	%r147, %r147, 1;
	setp.eq.s32 	%p18, %r147, %r63;
	@%p18 bra 	$L__BB1_26;
	bra.uni 	$L__BB1_3;
$L__BB1_15:
	and.b32  	%r53, %r63, 7;
	setp.lt.u32 	%p3, %r63, 8;
	mov.b32 	%r169, 0;
	@%p3 bra 	$L__BB1_18;
	and.b32  	%r169, %r63, 2147483640;
	mov.b32 	%r167, 0;
$L__BB1_17:
	.pragma "nounroll";
	mad.lo.s32 	%r67, %r167, %r2, %r1;
	mul.wide.u32 	%rd14, %r67, 4;
	add.s64 	%rd15, %rd3, %rd14;
	mov.b32 	%r68, 0;
	st.global.u32 	[%rd15], %r68;
	add.s32 	%r69, %r67, %r2;
	mul.wide.u32 	%rd16, %r69, 4;
	add.s64 	%rd17, %rd3, %rd16;
	st.global.u32 	[%rd17], %r68;
	add.s32 	%r70, %r69, %r2;
	mul.wide.u32 	%rd18, %r70, 4;
	add.s64 	%rd19, %rd3, %rd18;
	st.global.u32 	[%rd19], %r68;
	add.s32 	%r71, %r70, %r2;
	mul.wide.u32 	%rd20, %r71, 4;
	add.s64 	%rd21, %rd3, %rd20;
	st.global.u32 	[%rd21], %r68;
	add.s32 	%r72, %r71, %r2;
	mul.wide.u32 	%rd22, %r72, 4;
	add.s64 	%rd23, %rd3, %rd22;
	st.global.u32 	[%rd23], %r68;
	add.s32 	%r73, %r72, %r2;
	mul.wide.u32 	%rd24, %r73, 4;
	add.s64 	%rd25, %rd3, %rd24;
	st.global.u32 	[%rd25], %r68;
	add.s32 	%r74, %r73, %r2;
	mul.wide.u32 	%rd26, %r74, 4;
	add.s64 	%rd27, %rd3, %rd26;
	st.global.u32 	[%rd27], %r68;
	add.s32 	%r75, %r74, %r2;
	mul.wide.u32 	%rd28, %r75, 4;
	add.s64 	%rd29, %rd3, %rd28;
	st.global.u32 	[%rd29], %r68;
	add.s32 	%r167, %r167, 8;
	setp.ne.s32 	%p4, %r167, %r169;
	@%p4 bra 	$L__BB1_17;
$L__BB1_18:
	setp.eq.s32 	%p5, %r53, 0;
	@%p5 bra 	$L__BB1_26;
	and.b32  	%r58, %r63, 3;
	setp.lt.u32 	%p6, %r53, 4;
	@%p6 bra 	$L__BB1_21;
	mad.lo.s32 	%r76, %r169, %r2, %r1;
	mul.wide.u32 	%rd30, %r76, 4;
	add.s64 	%rd31, %rd3, %rd30;
	mov.b32 	%r77, 0;
	st.global.u32 	[%rd31], %r77;
	add.s32 	%r78, %r76, %r2;
	mul.wide.u32 	%rd32, %r78, 4;
	add.s64 	%rd33, %rd3, %rd32;
	st.global.u32 	[%rd33], %r77;
	add.s32 	%r79, %r78, %r2;
	mul.wide.u32 	%rd34, %r79, 4;
	add.s64 	%rd35, %rd3, %rd34;
	st.global.u32 	[%rd35], %r77;
	add.s32 	%r80, %r79, %r2;
	mul.wide.u32 	%rd36, %r80, 4;
	add.s64 	%rd37, %rd3, %rd36;
	st.global.u32 	[%rd37], %r77;
	add.s32 	%r169, %r169, 4;
$L__BB1_21:
	setp.eq.s32 	%p7, %r58, 0;
	@%p7 bra 	$L__BB1_26;
	setp.eq.s32 	%p8, %r58, 1;
	@%p8 bra 	$L__BB1_24;
	mad.lo.s32 	%r81, %r169, %r2, %r1;
	mul.wide.u32 	%rd38, %r81, 4;
	add.s64 	%rd39, %rd3, %rd38;
	mov.b32 	%r82, 0;
	st.global.u32 	[%rd39], %r82;
	add.s32 	%r83, %r81, %r2;
	mul.wide.u32 	%rd40, %r83, 4;
	add.s64 	%rd41, %rd3, %rd40;
	st.global.u32 	[%rd41], %r82;
	add.s32 	%r169, %r169, 2;
$L__BB1_24:
	and.b32  	%r84, %r63, 1;
	setp.eq.b32 	%p9, %r84, 1;
	not.pred 	%p10, %p9;
	@%p10 bra 	$L__BB1_26;
	mad.lo.s32 	%r85, %r169, %r2, %r1;
	mul.wide.u32 	%rd42, %r85, 4;
	add.s64 	%rd43, %rd3, %rd42;
	mov.b32 	%r86, 0;
	st.global.u32 	[%rd43], %r86;
$L__BB1_26:
	ret;

}
	// .globl	_Z3elePiS_S_i
.visible .entry _Z3elePiS_S_i(
	.param .u64 .ptr .align 1 _Z3elePiS_S_i_param_0,
	.param .u64 .ptr .align 1 _Z3elePiS_S_i_param_1,
	.param .u64 .ptr .align 1 _Z3elePiS_S_i_param_2,
	.param .u32 _Z3elePiS_S_i_param_3
)
{
	.reg .pred 	%p<10>;
	.reg .b32 	%r<131>;
	.reg .b64 	%rd<65>;

	ld.param.u64 	%rd10, [_Z3elePiS_S_i_param_0];
	ld.param.u64 	%rd11, [_Z3elePiS_S_i_param_1];
	ld.param.u64 	%rd9, [_Z3elePiS_S_i_param_2];
	ld.param.u32 	%r49, [_Z3elePiS_S_i_param_3];
	cvta.to.global.u64 	%rd1, %rd11;
	cvta.to.global.u64 	%rd2, %rd10;
	mov.u32 	%r1, %tid.x;
	mov.u32 	%r2, %tid.y;
	mov.u32 	%r3, %ntid.y;
	setp.lt.s32 	%p1, %r49, 1;
	mov.b32 	%r130, 0;
	@%p1 bra 	$L__BB2_12;
	mul.lo.s32 	%r4, %r49, %r1;
	and.b32  	%r5, %r49, 7;
	setp.lt.u32 	%p2, %r49, 8;
	mov.b32 	%r125, 0;
	mov.u32 	%r130, %r125;
	@%p2 bra 	$L__BB2_4;
	and.b32  	%r125, %r49, 2147483640;
	neg.s32 	%r119, %r125;
	add.s32 	%r118, %r2, %r3;
	shl.b32 	%r54, %r3, 1;
	add.s32 	%r117, %r2, %r54;
	mad.lo.s32 	%r116, %r3, 3, %r2;
	shl.b32 	%r55, %r3, 2;
	add.s32 	%r115, %r2, %r55;
	mad.lo.s32 	%r114, %r3, 5, %r2;
	mad.lo.s32 	%r113, %r3, 6, %r2;
	mad.lo.s32 	%r112, %r3, 7, %r2;
	mul.wide.u32 	%rd12, %r2, 4;
	add.s64 	%rd64, %rd1, %rd12;
	mul.wide.u32 	%rd13, %r4, 4;
	add.s64 	%rd14, %rd13, %rd2;
	add.s64 	%rd63, %rd14, 16;
	mov.b32 	%r130, 0;
	mul.wide.u32 	%rd29, %r3, 32;
$L__BB2_3:
	.pragma "nounroll";
	ld.global.u32 	%r56, [%rd63+-16];
	ld.global.u32 	%r57, [%rd64];
	mad.lo.s32 	%r58, %r57, %r56, %r130;
	ld.global.u32 	%r59, [%rd63+-12];
	mul.wide.u32 	%rd15, %r118, 4;
	add.s64 	%rd16, %rd1, %rd15;
	ld.global.u32 	%r60, [%rd16];
	mad.lo.s32 	%r61, %r60, %r59, %r58;
	ld.global.u32 	%r62, [%rd63+-8];
	mul.wide.u32 	%rd17, %r117, 4;
	add.s64 	%rd18, %rd1, %rd17;
	ld.global.u32 	%r63, [%rd18];
	mad.lo.s32 	%r64, %r63, %r62, %r61;
	ld.global.u32 	%r65, [%rd63+-4];
	mul.wide.u32 	%rd19, %r116, 4;
	add.s64 	%rd20, %rd1, %rd19;
	ld.global.u32 	%r66, [%rd20];
	mad.lo.s32 	%r67, %r66, %r65, %r64;
	ld.global.u32 	%r68, [%rd63];
	mul.wide.u32 	%rd21, %r115, 4;
	add.s64 	%rd22, %rd1, %rd21;
	ld.global.u32 	%r69, [%rd22];
	mad.lo.s32 	%r70, %r69, %r68, %r67;
	ld.global.u32 	%r71, [%rd63+4];
	mul.wide.u32 	%rd23, %r114, 4;
	add.s64 	%rd24, %rd1, %rd23;
	ld.global.u32 	%r72, [%rd24];
	mad.lo.s32 	%r73, %r72, %r71, %r70;
	ld.global.u32 	%r74, [%rd63+8];
	mul.wide.u32 	%rd25, %r113, 4;
	add.s64 	%rd26, %rd1, %rd25;
	ld.global.u32 	%r75, [%rd26];
	mad.lo.s32 	%r76, %r75, %r74, %r73;
	ld.global.u32 	%r77, [%rd63+12];
	mul.wide.u32 	%rd27, %r112, 4;
	add.s64 	%rd28, %rd1, %rd27;
	ld.global.u32 	%r78, [%rd28];
	mad.lo.s32 	%r130, %r78, %r77, %r76;
	add.s32 	%r119, %r119, 8;
	shl.b32 	%r79, %r3, 3;
	add.s32 	%r118, %r118, %r79;
	add.s32 	%r117, %r117, %r79;
	add.s32 	%r116, %r116, %r79;
	add.s32 	%r115, %r115, %r79;
	add.s32 	%r114, %r114, %r79;
	add.s32 	%r113, %r113, %r79;
	add.s32 	%r112, %r112, %r79;
	add.s64 	%rd64, %rd64, %rd29;
	add.s64 	%rd63, %rd63, 32;
	setp.ne.s32 	%p3, %r119, 0;
	@%p3 bra 	$L__BB2_3;
$L__BB2_4:
	setp.eq.s32 	%p4, %r5, 0;
	@%p4 bra 	$L__BB2_12;
	and.b32  	%r36, %r49, 3;
	setp.lt.u32 	%p5, %r5, 4;
	@%p5 bra 	$L__BB2_7;
	add.s32 	%r81, %r125, %r4;
	mul.wide.u32 	%rd30, %r81, 4;
	add.s64 	%rd31, %rd2, %rd30;
	ld.global.u32 	%r82, [%rd31];
	mad.lo.s32 	%r83, %r125, %r3, %r2;
	mul.wide.u32 	%rd32, %r83, 4;
	add.s64 	%rd33, %rd1, %rd32;
	ld.global.u32 	%r84, [%rd33];
	mad.lo.s32 	%r85, %r84, %r82, %r130;
	cvt.u64.u32 	%rd34, %r4;
	cvt.u64.u32 	%rd35, %r125;
	add.s64 	%rd36, %rd35, %rd34;
	shl.b64 	%rd37, %rd36, 2;
	add.s64 	%rd38, %rd2, %rd37;
	ld.global.u32 	%r86, [%rd38+4];
	add.s32 	%r87, %r83, %r3;
	mul.wide.u32 	%rd39, %r87, 4;
	add.s64 	%rd40, %rd1, %rd39;
	ld.global.u32 	%r88, [%rd40];
	mad.lo.s32 	%r89, %r88, %r86, %r85;
	ld.global.u32 	%r90, [%rd38+8];
	add.s32 	%r91, %r87, %r3;
	mul.wide.u32 	%rd41, %r91, 4;
	add.s64 	%rd42, %rd1, %rd41;
	ld.global.u32 	%r92, [%rd42];
	mad.lo.s32 	%r93, %r92, %r90, %r89;
	ld.global.u32 	%r94, [%rd38+12];
	add.s32 	%r95, %r91, %r3;
	mul.wide.u32 	%rd43, %r95, 4;
	add.s64 	%rd44, %rd1, %rd43;
	ld.global.u32 	%r96, [%rd44];
	mad.lo.s32 	%r130, %r96, %r94, %r93;
	add.s32 	%r125, %r125, 4;
$L__BB2_7:
	setp.eq.s32 	%p6, %r36, 0;
	@%p6 bra 	$L__BB2_12;
	setp.eq.s32 	%p7, %r36, 1;
	@%p7 bra 	$L__BB2_10;
	add.s32 	%r98, %r125, %r4;
	mul.wide.u32 	%rd45, %r98, 4;
	add.s64 	%rd46, %rd2, %rd45;
	ld.global.u32 	%r99, [%rd46];
	mad.lo.s32 	%r100, %r125, %r3, %r2;
	mul.wide.u32 	%rd47, %r100, 4;
	add.s64 	%rd48, %rd1, %rd47;
	ld.global.u32 	%r101, [%rd48];
	mad.lo.s32 	%r102, %r101, %r99, %r130;
	cvt.u64.u32 	%rd49, %r4;
	cvt.u64.u32 	%rd50, %r125;
	add.s64 	%rd51, %rd50, %rd49;
	shl.b64 	%rd52, %rd51, 2;
	add.s64 	%rd53, %rd2, %rd52;
	ld.global.u32 	%r103, [%rd53+4];
	add.s32 	%r104, %r100, %r3;
	mul.wide.u32 	%rd54, %r104, 4;
	add.s64 	%rd55, %rd1, %rd54;
	ld.global.u32 	%r105, [%rd55];
	mad.lo.s32 	%r130, %r105, %r103, %r102;
	add.s32 	%r125, %r125, 2;
$L__BB2_10:
	and.b32  	%r106, %r49, 1;
	setp.eq.b32 	%p8, %r106, 1;
	not.pred 	%p9, %p8;
	@%p9 bra 	$L__BB2_12;
	add.s32 	%r107, %r125, %r4;
	mul.wide.u32 	%rd56, %r107, 4;
	add.s64 	%rd57, %rd2, %rd56;
	ld.global.u32 	%r108, [%rd57];
	mad.lo.s32 	%r109, %r125, %r3, %r2;
	mul.wide.u32 	%rd58, %r109, 4;
	add.s64 	%rd59, %rd1, %rd58;
	ld.global.u32 	%r110, [%rd59];
	mad.lo.s32 	%r130, %r110, %r108, %r130;
$L__BB2_12:
	cvta.to.global.u64 	%rd60, %rd9;
	mad.lo.s32 	%r111, %r1, %r3, %r2;
	mul.wide.u32 	%rd61, %r111, 4;
	add.s64 	%rd62, %rd60, %rd61;
	st.global.u32 	[%rd62], %r130;
	ret;

}


// ===== COMPILED SASS (sm_100) =====

	.target	sm_100

	.elftype	@"ET_EXEC"


//--------------------- .note.nv.tkinfo           --------------------------
	.section	.note.nv.tkinfo,"",@"SHT_NOTE"
	.sectionflags	@"SHF_NOTE_NV_TKINFO"
	.tkinfo
        /*0018*/ 	.word	0x00000002
        /*0030*/ 	.string	""
        /*0030*/ 	.string	"ptxas"
        /*0030*/ 	.string	"Cuda compilation tools, release 13.0, V13.0.88"
        /*0030*/ 	.string	"Build cuda_13.0.r13.0/compiler.36424714_0"
        /*0030*/ 	.string	"-arch sm_100 -m 64 "



//--------------------- .note.nv.cuinfo           --------------------------
	.section	.note.nv.cuinfo,"",@"SHT_NOTE"
	.sectionflags	@"SHF_NOTE_NV_CUINFO"
        /*0018*/ 	.short	0x0002
        /*001a*/ 	.short	0x0064
        /*001c*/ 	.short	0x0082
	.zero		2


//--------------------- .nv.info                  --------------------------
	.section	.nv.info,"",@"SHT_CUDA_INFO"
	.align	4


	//----- nvinfo : EIATTR_REGCOUNT
	.align		4
        /*0000*/ 	.byte	0x04, 0x2f
        /*0002*/ 	.short	(.L_1 - .L_0)
	.align		4
.L_0:
        /*0004*/ 	.word	index@(_Z3rowPiS_S_ii)
        /*0008*/ 	.word	0x00000020


	//----- nvinfo : EIATTR_FRAME_SIZE
	.align		4
.L_1:
        /*000c*/ 	.byte	0x04, 0x11
        /*000e*/ 	.short	(.L_3 - .L_2)
	.align		4
.L_2:
        /*0010*/ 	.word	index@(_Z3rowPiS_S_ii)
        /*0014*/ 	.word	0x00000000


	//----- nvinfo : EIATTR_REGCOUNT
	.align		4
.L_3:
        /*0018*/ 	.byte	0x04, 0x2f
        /*001a*/ 	.short	(.L_5 - .L_4)
	.align		4
.L_4:
        /*001c*/ 	.word	index@(_Z3colPiS_S_ii)
        /*0020*/ 	.word	0x00000020


	//----- nvinfo : EIATTR_FRAME_SIZE
	.align		4
.L_5:
        /*0024*/ 	.byte	0x04, 0x11
        /*0026*/ 	.short	(.L_7 - .L_6)
	.align		4
.L_6:
        /*0028*/ 	.word	index@(_Z3colPiS_S_ii)
        /*002c*/ 	.word	0x00000000


	//----- nvinfo : EIATTR_REGCOUNT
	.align		4
.L_7:
        /*0030*/ 	.byte	0x04, 0x2f
        /*0032*/ 	.short	(.L_9 - .L_8)
	.align		4
.L_8:
        /*0034*/ 	.word	index@(_Z3elePiS_S_i)
        /*0038*/ 	.word	0x00000020


	//----- nvinfo : EIATTR_FRAME_SIZE
	.align		4
.L_9:
        /*003c*/ 	.byte	0x04, 0x11
        /*003e*/ 	.short	(.L_11 - .L_10)
	.align		4
.L_10:
        /*0040*/ 	.word	index@(_Z3elePiS_S_i)
        /*0044*/ 	.word	0x00000000


	//----- nvinfo : EIATTR_MIN_STACK_SIZE
	.align		4
.L_11:
        /*0048*/ 	.byte	0x04, 0x12
        /*004a*/ 	.short	(.L_13 - .L_12)
	.align		4
.L_12:
        /*004c*/ 	.word	index@(_Z3elePiS_S_i)
        /*0050*/ 	.word	0x00000000


	//----- nvinfo : EIATTR_MIN_STACK_SIZE
	.align		4
.L_13:
        /*0054*/ 	.byte	0x04, 0x12
        /*0056*/ 	.short	(.L_15 - .L_14)
	.align		4
.L_14:
        /*0058*/ 	.word	index@(_Z3colPiS_S_ii)
        /*005c*/ 	.word	0x00000000


	//----- nvinfo : EIATTR_MIN_STACK_SIZE
	.align		4
.L_15:
        /*0060*/ 	.byte	0x04, 0x12
        /*0062*/ 	.short	(.L_17 - .L_16)
	.align		4
.L_16:
        /*0064*/ 	.word	index@(_Z3rowPiS_S_ii)
        /*0068*/ 	.word	0x00000000
.L_17:


//--------------------- .nv.compat                --------------------------
	.section	.nv.compat,"",@"SHT_CUDA_COMPAT_INFO"
	.align	4
        /*0000*/ 	.byte	0x02, 0x09, 0x00, 0x00, 0x02, 0x02, 0x01, 0x00, 0x02, 0x05, 0x05, 0x00, 0x03, 0x07, 0x01, 0x01
        /*0010*/ 	.byte	0x02, 0x03, 0x00, 0x00, 0x02, 0x06, 0x01, 0x00, 0x04, 0x0b, 0x08, 0x00, 0x09, 0x00, 0x00, 0x00
        /*0020*/ 	.byte	0x00, 0x00, 0x00, 0x00


//--------------------- .nv.info._Z3elePiS_S_i    --------------------------
	.section	.nv.info._Z3elePiS_S_i,"",@"SHT_CUDA_INFO"
	.sectionflags	@""
	.align	4


	//----- nvinfo : EIATTR_CUDA_API_VERSION
	.align		4
        /*0000*/ 	.byte	0x04, 0x37
        /*0002*/ 	.short	(.L_19 - .L_18)
.L_18:
        /*0004*/ 	.word	0x00000082


	//----- nvinfo : EIATTR_KPARAM_INFO
	.align		4
.L_19:
        /*0008*/ 	.byte	0x04, 0x17
        /*000a*/ 	.short	(.L_21 - .L_20)
.L_20:
        /*000c*/ 	.word	0x00000000
        /*0010*/ 	.short	0x0003
        /*0012*/ 	.short	0x0018
        /*0014*/ 	.byte	0x00, 0xf0, 0x11, 0x00


	//----- nvinfo : EIATTR_KPARAM_INFO
	.align		4
.L_21:
        /*0018*/ 	.byte	0x04, 0x17
        /*001a*/ 	.short	(.L_23 - .L_22)
.L_22:
        /*001c*/ 	.word	0x00000000
        /*0020*/ 	.short	0x0002
        /*0022*/ 	.short	0x0010
        /*0024*/ 	.byte	0x00, 0xf5, 0x21, 0x00


	//----- nvinfo : EIATTR_KPARAM_INFO
	.align		4
.L_23:
        /*0028*/ 	.byte	0x04, 0x17
        /*002a*/ 	.short	(.L_25 - .L_24)
.L_24:
        /*002c*/ 	.word	0x00000000
        /*0030*/ 	.short	0x0001
        /*0032*/ 	.short	0x0008
        /*0034*/ 	.byte	0x00, 0xf5, 0x21, 0x00


	//----- nvinfo : EIATTR_KPARAM_INFO
	.align		4
.L_25:
        /*0038*/ 	.byte	0x04, 0x17
        /*003a*/ 	.short	(.L_27 - .L_26)
.L_26:
        /*003c*/ 	.word	0x00000000
        /*0040*/ 	.short	0x0000
        /*0042*/ 	.short	0x0000
        /*0044*/ 	.byte	0x00, 0xf5, 0x21, 0x00


	//----- nvinfo : EIATTR_SPARSE_MMA_MASK
	.align		4
.L_27:
        /*0048*/ 	.byte	0x03, 0x50
        /*004a*/ 	.short	0x0000


	//----- nvinfo : EIATTR_MAXREG_COUNT
	.align		4
        /*004c*/ 	.byte	0x03, 0x1b
        /*004e*/ 	.short	0x00ff


	//----- nvinfo : EIATTR_MERCURY_ISA_VERSION
	.align		4
        /*0050*/ 	.byte	0x03, 0x5f
        /*0052*/ 	.short	0x0101


	//----- nvinfo : EIATTR_VRC_CTA_INIT_COUNT
	.align		4
        /*0054*/ 	.byte	0x02, 0x4a
	.zero		1
	.zero		1


	//----- nvinfo : EIATTR_EXIT_INSTR_OFFSETS
	.align		4
        /*0058*/ 	.byte	0x04, 0x1c
        /*005a*/ 	.short	(.L_29 - .L_28)


	//   ....[0]....
.L_28:
        /*005c*/ 	.word	0x00000960


	//----- nvinfo : EIATTR_CBANK_PARAM_SIZE
	.align		4
.L_29:
        /*0060*/ 	.byte	0x03, 0x19
        /*0062*/ 	.short	0x001c


	//----- nvinfo : EIATTR_PARAM_CBANK
	.align		4
        /*0064*/ 	.byte	0x04, 0x0a
        /*0066*/ 	.short	(.L_31 - .L_30)
	.align		4
.L_30:
        /*0068*/ 	.word	index@(.nv.constant0._Z3elePiS_S_i)
        /*006c*/ 	.short	0x0380
        /*006e*/ 	.short	0x001c


	//----- nvinfo : EIATTR_SW_WAR
	.align		4
.L_31:
        /*0070*/ 	.byte	0x04, 0x36
        /*0072*/ 	.short	(.L_33 - .L_32)
.L_32:
        /*0074*/ 	.word	0x00000008
.L_33:


//--------------------- .nv.info._Z3colPiS_S_ii   --------------------------
	.section	.nv.info._Z3colPiS_S_ii,"",@"SHT_CUDA_INFO"
	.sectionflags	@""
	.align	4


	//----- nvinfo : EIATTR_CUDA_API_VERSION
	.align		4
        /*0000*/ 	.byte	0x04, 0x37
        /*0002*/ 	.short	(.L_35 - .L_34)
.L_34:
        /*0004*/ 	.word	0x00000082


	//----- nvinfo : EIATTR_KPARAM_INFO
	.align		4
.L_35:
        /*0008*/ 	.byte	0x04, 0x17
        /*000a*/ 	.short	(.L_37 - .L_36)
.L_36:
        /*000c*/ 	.word	0x00000000
        /*0010*/ 	.short	0x0004
        /*0012*/ 	.short	0x001c
        /*0014*/ 	.byte	0x00, 0xf0, 0x11, 0x00


	//----- nvinfo : EIATTR_KPARAM_INFO
	.align		4
.L_37:
        /*0018*/ 	.byte	0x04, 0x17
        /*001a*/ 	.short	(.L_39 - .L_38)
.L_38:
        /*001c*/ 	.word	0x00000000
        /*0020*/ 	.short	0x0003
        /*0022*/ 	.short	0x0018
        /*0024*/ 	.byte	0x00, 0xf0, 0x11, 0x00


	//----- nvinfo : EIATTR_KPARAM_INFO
	.align		4
.L_39:
        /*0028*/ 	.byte	0x04, 0x17
        /*002a*/ 	.short	(.L_41 - .L_40)
.L_40:
        /*002c*/ 	.word	0x00000000
        /*0030*/ 	.short	0x0002
        /*0032*/ 	.short	0x0010
        /*0034*/ 	.byte	0x00, 0xf5, 0x21, 0x00


	//----- nvinfo : EIATTR_KPARAM_INFO
	.align		4
.L_41:
        /*0038*/ 	.byte	0x04, 0x17
        /*003a*/ 	.short	(.L_43 - .L_42)
.L_42:
        /*003c*/ 	.word	0x00000000
        /*0040*/ 	.short	0x0001
        /*0042*/ 	.short	0x0008
        /*0044*/ 	.byte	0x00, 0xf5, 0x21, 0x00


	//----- nvinfo : EIATTR_KPARAM_INFO
	.align		4
.L_43:
        /*0048*/ 	.byte	0x04, 0x17
        /*004a*/ 	.short	(.L_45 - .L_44)
.L_44:
        /*004c*/ 	.word	0x00000000
        /*0050*/ 	.short	0x0000
        /*0052*/ 	.short	0x0000
        /*0054*/ 	.byte	0x00, 0xf5, 0x21, 0x00


	//----- nvinfo : EIATTR_SPARSE_MMA_MASK
	.align		4
.L_45:
        /*0058*/ 	.byte	0x03, 0x50
        /*005a*/ 	.short	0x0000


	//----- nvinfo : EIATTR_MAXREG_COUNT
	.align		4
        /*005c*/ 	.byte	0x03, 0x1b
        /*005e*/ 	.short	0x00ff


	//----- nvinfo : EIATTR_MERCURY_ISA_VERSION
	.align		4
        /*0060*/ 	.byte	0x03, 0x5f
        /*0062*/ 	.short	0x0101


	//----- nvinfo : EIATTR_VRC_CTA_INIT_COUNT
	.align		4
        /*0064*/ 	.byte	0x02, 0x4a
	.zero		1
	.zero		1


	//----- nvinfo : EIATTR_EXIT_INSTR_OFFSETS
	.align		4
        /*0068*/ 	.byte	0x04, 0x1c
        /*006a*/ 	.short	(.L_47 - .L_46)


	//   ....[0]....
.L_46:
        /*006c*/ 	.word	0x00000030


	//   ....[1]....
        /*0070*/ 	.word	0x00000c50


	//   ....[2]....
        /*0074*/ 	.word	0x00000eb0


	//   ....[3]....
        /*0078*/ 	.word	0x00000fe0


	//   ....[4]....
        /*007c*/ 	.word	0x000010b0


	//   ....[5]....
        /*0080*/ 	.word	0x00001100


	//----- nvinfo : EIATTR_CBANK_PARAM_SIZE
	.align		4
.L_47:
        /*0084*/ 	.byte	0x03, 0x19
        /*0086*/ 	.short	0x0020


	//----- nvinfo : EIATTR_PARAM_CBANK
	.align		4
        /*0088*/ 	.byte	0x04, 0x0a
        /*008a*/ 	.short	(.L_49 - .L_48)
	.align		4
.L_48:
        /*008c*/ 	.word	index@(.nv.constant0._Z3colPiS_S_ii)
        /*0090*/ 	.short	0x0380
        /*0092*/ 	.short	0x0020


	//----- nvinfo : EIATTR_SW_WAR
	.align		4
.L_49:
        /*0094*/ 	.byte	0x04, 0x36
        /*0096*/ 	.short	(.L_51 - .L_50)
.L_50:
        /*0098*/ 	.word	0x00000008
.L_51:


//--------------------- .nv.info._Z3rowPiS_S_ii   --------------------------
	.section	.nv.info._Z3rowPiS_S_ii,"",@"SHT_CUDA_INFO"
	.sectionflags	@""
	.align	4


	//----- nvinfo : EIATTR_CUDA_API_VERSION
	.align		4
        /*0000*/ 	.byte	0x04, 0x37
        /*0002*/ 	.short	(.L_53 - .L_52)
.L_52:
        /*0004*/ 	.word	0x00000082


	//----- nvinfo : EIATTR_KPARAM_INFO
	.align		4
.L_53:
        /*0008*/ 	.byte	0x04, 0x17
        /*000a*/ 	.short	(.L_55 - .L_54)
.L_54:
        /*000c*/ 	.word	0x00000000
        /*0010*/ 	.short	0x0004
        /*0012*/ 	.short	0x001c
        /*0014*/ 	.byte	0x00, 0xf0, 0x11, 0x00


	//----- nvinfo : EIATTR_KPARAM_INFO
	.align		4
.L_55:
        /*0018*/ 	.byte	0x04, 0x17
        /*001a*/ 	.short	(.L_57 - .L_56)
.L_56:
        /*001c*/ 	.word	0x00000000
        /*0020*/ 	.short	0x0003
        /*0022*/ 	.short	0x0018
        /*0024*/ 	.byte	0x00, 0xf0, 0x11, 0x00


	//----- nvinfo : EIATTR_KPARAM_INFO
	.align		4
.L_57:
        /*0028*/ 	.byte	0x04, 0x17
        /*002a*/ 	.short	(.L_59 - .L_58)
.L_58:
        /*002c*/ 	.word	0x00000000
        /*0030*/ 	.short	0x0002
        /*0032*/ 	.short	0x0010
        /*0034*/ 	.byte	0x00, 0xf5, 0x21, 0x00


	//----- nvinfo : EIATTR_KPARAM_INFO
	.align		4
.L_59:
        /*0038*/ 	.byte	0x04, 0x17
        /*003a*/ 	.short	(.L_61 - .L_60)
.L_60:
        /*003c*/ 	.word	0x00000000
        /*0040*/ 	.short	0x0001
        /*0042*/ 	.short	0x0008
        /*0044*/ 	.byte	0x00, 0xf5, 0x21, 0x00


	//----- nvinfo : EIATTR_KPARAM_INFO
	.align		4
.L_61:
        /*0048*/ 	.byte	0x04, 0x17
        /*004a*/ 	.short	(.L_63 - .L_62)
.L_62:
        /*004c*/ 	.word	0x00000000
        /*0050*/ 	.short	0x0000
        /*0052*/ 	.short	0x0000
        /*0054*/ 	.byte	0x00, 0xf5, 0x21, 0x00


	//----- nvinfo : EIATTR_SPARSE_MMA_MASK
	.align		4
.L_63:
        /*0058*/ 	.byte	0x03, 0x50
        /*005a*/ 	.short	0x0000


	//----- nvinfo : EIATTR_MAXREG_COUNT
	.align		4
        /*005c*/ 	.byte	0x03, 0x1b
        /*005e*/ 	.short	0x00ff


	//----- nvinfo : EIATTR_MERCURY_ISA_VERSION
	.align		4
        /*0060*/ 	.byte	0x03, 0x5f
        /*0062*/ 	.short	0x0101


	//----- nvinfo : EIATTR_VRC_CTA_INIT_COUNT
	.align		4
        /*0064*/ 	.byte	0x02, 0x4a
	.zero		1
	.zero		1


	//----- nvinfo : EIATTR_EXIT_INSTR_OFFSETS
	.align		4
        /*0068*/ 	.byte	0x04, 0x1c
        /*006a*/ 	.short	(.L_65 - .L_64)


	//   ....[0]....
.L_64:
        /*006c*/ 	.word	0x00000030


	//   ....[1]....
        /*0070*/ 	.word	0x00000a80


	//   ....[2]....
        /*0074*/ 	.word	0x00000bf0


	//   ....[3]....
        /*0078*/ 	.word	0x00000d10


	//   ....[4]....
        /*007c*/ 	.word	0x00000e10


	//   ....[5]....
        /*0080*/ 	.word	0x00000e60


	//----- nvinfo : EIATTR_CBANK_PARAM_SIZE
	.align		4
.L_65:
        /*0084*/ 	.byte	0x03, 0x19
        /*0086*/ 	.short	0x0020


	//----- nvinfo : EIATTR_PARAM_CBANK
	.align		4
        /*0088*/ 	.byte	0x04, 0x0a
        /*008a*/ 	.short	(.L_67 - .L_66)
	.align		4
.L_66:
        /*008c*/ 	.word	index@(.nv.constant0._Z3rowPiS_S_ii)
        /*0090*/ 	.short	0x0380
        /*0092*/ 	.short	0x0020


	//----- nvinfo : EIATTR_SW_WAR
	.align		4
.L_67:
        /*0094*/ 	.byte	0x04, 0x36
        /*0096*/ 	.short	(.L_69 - .L_68)
.L_68:
        /*0098*/ 	.word	0x00000008
.L_69:


//--------------------- .nv.callgraph             --------------------------
	.section	.nv.callgraph,"",@"SHT_CUDA_CALLGRAPH"
	.align	4
	.sectionentsize	8
	.align		4
        /*0000*/ 	.word	0x00000000
	.align		4
        /*0004*/ 	.word	0xffffffff
	.align		4
        /*0008*/ 	.word	0x00000000
	.align		4
        /*000c*/ 	.word	0xfffffffe
	.align		4
        /*0010*/ 	.word	0x00000000
	.align		4
        /*0014*/ 	.word	0xfffffffd
	.align		4
        /*0018*/ 	.word	0x00000000
	.align		4
        /*001c*/ 	.word	0xfffffffc


//--------------------- .text._Z3elePiS_S_i       --------------------------
	.section	.text._Z3elePiS_S_i,"ax",@progbits
	.align	128
        .global         _Z3elePiS_S_i
        .type           _Z3elePiS_S_i,@function
        .size           _Z3elePiS_S_i,(.L_x_28 - _Z3elePiS_S_i)
        .other          _Z3elePiS_S_i,@"STO_CUDA_ENTRY STV_DEFAULT"
_Z3elePiS_S_i:
.text._Z3elePiS_S_i:
[----:B------:R-:W-:Y:S08]  /*0000*/  LDC R1, c[0x0][0x37c] ;  /* 0x0000df00ff017b82 */ /* 0x000ff00000000800 */
[----:B------:R-:W0:Y:S01]  /*0010*/  LDC R0, c[0x0][0x398] ;  /* 0x0000e600ff007b82 */ /* 0x000e220000000800 */
[----:B------:R-:W1:Y:S01]  /*0020*/  S2R R3, SR_TID.X ;  /* 0x0000000000037919 */ /* 0x000e620000002100 */
[----:B------:R-:W2:Y:S01]  /*0030*/  LDCU.64 UR4, c[0x0][0x358] ;  /* 0x00006b00ff0477ac */ /* 0x000ea20008000a00 */
[----:B------:R-:W-:Y:S01]  /*0040*/  HFMA2 R20, -RZ, RZ, 0, 0 ;  /* 0x00000000ff147431 */ /* 0x000fe200000001ff */
[----:B------:R-:W3:Y:S04]  /*0050*/  S2R R2, SR_TID.Y ;  /* 0x0000000000027919 */ /* 0x000ee80000002200 */
[----:B------:R-:W4:Y:S01]  /*0060*/  LDC R5, c[0x0][0x364] ;  /* 0x0000d900ff057b82 */ /* 0x000f220000000800 */
[----:B0-----:R-:W-:-:S13]  /*0070*/  ISETP.GE.AND P0, PT, R0, 0x1, PT ;  /* 0x000000010000780c */ /* 0x001fda0003f06270 */
[----:B-1234-:R-:W-:Y:S05]  /*0080*/  @!P0 BRA `(.L_x_0) ;  /* 0x0000000800248947 */ /* 0x01efea0003800000 */
[C---:B------:R-:W-:Y:S01]  /*0090*/  ISETP.GE.U32.AND P1, PT, R0.reuse, 0x8, PT ;  /* 0x000000080000780c */ /* 0x040fe20003f26070 */
[----:B------:R-:W-:Y:S01]  /*00a0*/  IMAD R7, R3, R0, RZ ;  /* 0x0000000003077224 */ /* 0x000fe200078e02ff */
[----:B------:R-:W-:Y:S02]  /*00b0*/  LOP3.LUT R6, R0, 0x7, RZ, 0xc0, !PT ;  /* 0x0000000700067812 */ /* 0x000fe400078ec0ff */
[----:B------:R-:W-:Y:S02]  /*00c0*/  MOV R8, RZ ;  /* 0x000000ff00087202 */ /* 0x000fe40000000f00 */
[----:B------:R-:W-:Y:S02]  /*00d0*/  ISETP.NE.AND P0, PT, R6, RZ, PT ;  /* 0x000000ff0600720c */ /* 0x000fe40003f05270 */
[----:B------:R-:W-:-:S05]  /*00e0*/  MOV R20, RZ ;  /* 0x000000ff00147202 */ /* 0x000fca0000000f00 */
[----:B------:R-:W-:Y:S06]  /*00f0*/  @!P1 BRA `(.L_x_1) ;  /* 0x0000000000f89947 */ /* 0x000fec0003800000 */
[----:B------:R-:W0:Y:S01]  /*0100*/  LDC.64 R8, c[0x0][0x380] ;  /* 0x0000e000ff087b82 */ /* 0x000e220000000a00 */
[----:B------:R-:W-:Y:S01]  /*0110*/  IADD3 R4, PT, PT, R2, R5, RZ ;  /* 0x0000000502047210 */ /* 0x000fe20007ffe0ff */
[C-C-:B------:R-:W-:Y:S01]  /*0120*/  IMAD R11, R5.reuse, 0x3, R2.reuse ;  /* 0x00000003050b7824 */ /* 0x140fe200078e0202 */
[CC--:B------:R-:W-:Y:S01]  /*0130*/  LEA R10, R5.reuse, R2.reuse, 0x1 ;  /* 0x00000002050a7211 */ /* 0x0c0fe200078e08ff */
[C-C-:B------:R-:W-:Y:S01]  /*0140*/  IMAD R27, R5.reuse, 0x5, R2.reuse ;  /* 0x00000005051b7824 */ /* 0x140fe200078e0202 */
[C---:B------:R-:W-:Y:S01]  /*0150*/  LEA R26, R5.reuse, R2, 0x2 ;  /* 0x00000002051a7211 */ /* 0x040fe200078e10ff */
[C-C-:B------:R-:W-:Y:S01]  /*0160*/  IMAD R28, R5.reuse, 0x6, R2.reuse ;  /* 0x00000006051c7824 */ /* 0x140fe200078e0202 */
[----:B------:R-:W-:Y:S01]  /*0170*/  MOV R20, RZ ;  /* 0x000000ff00147202 */ /* 0x000fe20000000f00 */
[----:B------:R-:W1:Y:S01]  /*0180*/  LDC.64 R12, c[0x0][0x388] ;  /* 0x0000e200ff0c7b82 */ /* 0x000e620000000a00 */
[----:B------:R-:W-:Y:S02]  /*0190*/  IMAD R29, R5, 0x7, R2 ;  /* 0x00000007051d7824 */ /* 0x000fe400078e0202 */
[----:B0-----:R-:W-:-:S03]  /*01a0*/  IMAD.WIDE.U32 R8, R7, 0x4, R8 ;  /* 0x0000000407087825 */ /* 0x001fc600078e0008 */
[----:B------:R-:W-:Y:S02]  /*01b0*/  IADD3 R19, P1, PT, R8, 0x10, RZ ;  /* 0x0000001008137810 */ /* 0x000fe40007f3e0ff */
[----:B------:R-:W-:Y:S01]  /*01c0*/  LOP3.LUT R8, R0, 0x7ffffff8, RZ, 0xc0, !PT ;  /* 0x7ffffff800087812 */ /* 0x000fe200078ec0ff */
[----:B-1----:R-:W-:Y:S01]  /*01d0*/  IMAD.WIDE.U32 R16, R2, 0x4, R12 ;  /* 0x0000000402107825 */ /* 0x002fe200078e000c */
[----:B------:R-:W-:Y:S02]  /*01e0*/  IADD3.X R22, PT, PT, RZ, R9, RZ, P1, !PT ;  /* 0x00000009ff167210 */ /* 0x000fe40000ffe4ff */
[----:B------:R-:W-:-:S07]  /*01f0*/  IADD3 R9, PT, PT, -R8, RZ, RZ ;  /* 0x000000ff08097210 */ /* 0x000fce0007ffe1ff */
.L_x_2:
[----:B------:R-:W-:Y:S01]  /*0200*/  IMAD.MOV.U32 R14, RZ, RZ, R19 ;  /* 0x000000ffff0e7224 */ /* 0x000fe200078e0013 */
[----:B------:R-:W-:Y:S01]  /*0210*/  MOV R15, R22 ;  /* 0x00000016000f7202 */ /* 0x000fe20000000f00 */
[--C-:B------:R-:W-:Y:S01]  /*0220*/  IMAD.WIDE.U32 R18, R4, 0x4, R12.reuse ;  /* 0x0000000404127825 */ /* 0x100fe200078e000c */
[----:B------:R-:W2:Y:S04]  /*0230*/  LDG.E R22, desc[UR4][R16.64] ;  /* 0x0000000410167981 */ /* 0x000ea8000c1e1900 */
[----:B------:R-:W2:Y:S04]  /*0240*/  LDG.E R21, desc[UR4][R14.64+-0x10] ;  /* 0xfffff0040e157981 */ /* 0x000ea8000c1e1900 */
[----:B------:R-:W3:Y:S04]  /*0250*/  LDG.E R18, desc[UR4][R18.64] ;  /* 0x0000000412127981 */ /* 0x000ee8000c1e1900 */
[----:B------:R-:W3:Y:S01]  /*0260*/  LDG.E R23, desc[UR4][R14.64+-0xc] ;  /* 0xfffff4040e177981 */ /* 0x000ee2000c1e1900 */
[----:B------:R-:W-:-:S06]  /*0270*/  IMAD.WIDE.U32 R24, R10, 0x4, R12 ;  /* 0x000000040a187825 */ /* 0x000fcc00078e000c */
[----:B------:R-:W4:Y:S04]  /*0280*/  LDG.E R24, desc[UR4][R24.64] ;  /* 0x0000000418187981 */ /* 0x000f28000c1e1900 */
[----:B------:R-:W5:Y:S01]  /*0290*/  LDG.E R25, desc[UR4][R14.64+0x4] ;  /* 0x000004040e197981 */ /* 0x000f62000c1e1900 */
[----:B--2---:R-:W-:-:S03]  /*02a0*/  IMAD R20, R21, R22, R20 ;  /* 0x0000001615147224 */ /* 0x004fc600078e0214 */
[----:B------:R-:W4:Y:S01]  /*02b0*/  LDG.E R21, desc[UR4][R14.64+-0x8] ;  /* 0xfffff8040e157981 */ /* 0x000f22000c1e1900 */
[----:B---3--:R-:W-:Y:S02]  /*02c0*/  IMAD R20, R23, R18, R20 ;  /* 0x0000001217147224 */ /* 0x008fe400078e0214 */
[----:B------:R-:W-:-:S06]  /*02d0*/  IMAD.WIDE.U32 R22, R11, 0x4, R12 ;  /* 0x000000040b167825 */ /* 0x000fcc00078e000c */
[----:B------:R-:W2:Y:S04]  /*02e0*/  LDG.E R22, desc[UR4][R22.64] ;  /* 0x0000000416167981 */ /* 0x000ea8000c1e1900 */
[----:B------:R-:W2:Y:S01]  /*02f0*/  LDG.E R23, desc[UR4][R14.64+-0x4] ;  /* 0xfffffc040e177981 */ /* 0x000ea2000c1e1900 */
[----:B------:R-:W-:-:S06]  /*0300*/  IMAD.WIDE.U32 R18, R26, 0x4, R12 ;  /* 0x000000041a127825 */ /* 0x000fcc00078e000c */
[----:B------:R-:W3:Y:S04]  /*0310*/  LDG.E R18, desc[UR4][R18.64] ;  /* 0x0000000412127981 */ /* 0x000ee8000c1e1900 */
[----:B------:R-:W3:Y:S01]  /*0320*/  LDG.E R19, desc[UR4][R14.64] ;  /* 0x000000040e137981 */ /* 0x000ee2000c1e1900 */
[----:B----4-:R-:W-:-:S04]  /*0330*/  IMAD R20, R21, R24, R20 ;  /* 0x0000001815147224 */ /* 0x010fc800078e0214 */
[----:B--2---:R-:W-:Y:S02]  /*0340*/  IMAD R22, R23, R22, R20 ;  /* 0x0000001617167224 */ /* 0x004fe400078e0214 */
[----:B------:R-:W-:-:S06]  /*0350*/  IMAD.WIDE.U32 R20, R27, 0x4, R12 ;  /* 0x000000041b147825 */ /* 0x000fcc00078e000c */
[----:B------:R-:W5:Y:S01]  /*0360*/  LDG.E R20, desc[UR4][R20.64] ;  /* 0x0000000414147981 */ /* 0x000f62000c1e1900 */
[----:B---3--:R-:W-:-:S03]  /*0370*/  IMAD R24, R19, R18, R22 ;  /* 0x0000001213187224 */ /* 0x008fc600078e0216 */
[----:B------:R-:W2:Y:S01]  /*0380*/  LDG.E R21, desc[UR4][R14.64+0xc] ;  /* 0x00000c040e157981 */ /* 0x000ea2000c1e1900 */
[----:B------:R-:W-:-:S03]  /*0390*/  IMAD.WIDE.U32 R22, R28, 0x4, R12 ;  /* 0x000000041c167825 */ /* 0x000fc600078e000c */
[----:B------:R-:W3:Y:S04]  /*03a0*/  LDG.E R19, desc[UR4][R14.64+0x8] ;  /* 0x000008040e137981 */ /* 0x000ee8000c1e1900 */
[----:B------:R-:W3:Y:S01]  /*03b0*/  LDG.E R22, desc[UR4][R22.64] ;  /* 0x0000000416167981 */ /* 0x000ee2000c1e1900 */
[----:B-----5:R-:W-:Y:S02]  /*03c0*/  IMAD R18, R25, R20, R24 ;  /* 0x0000001419127224 */ /* 0x020fe400078e0218 */
[----:B------:R-:W-:-:S06]  /*03d0*/  IMAD.WIDE.U32 R24, R29, 0x4, R12 ;  /* 0x000000041d187825 */ /* 0x000fcc00078e000c */
[----:B------:R-:W2:Y:S01]  /*03e0*/  LDG.E R24, desc[UR4][R24.64] ;  /* 0x0000000418187981 */ /* 0x000ea2000c1e1900 */
[----:B------:R-:W-:Y:S01]  /*03f0*/  IADD3 R9, PT, PT, R9, 0x8, RZ ;  /* 0x0000000809097810 */ /* 0x000fe20007ffe0ff */
[----:B---3--:R-:W-:Y:S01]  /*0400*/  IMAD R18, R19, R22, R18 ;  /* 0x0000001613127224 */ /* 0x008fe200078e0212 */
[----:B------:R-:W-:-:S04]  /*0410*/  IADD3 R19, P1, PT, R14, 0x20, RZ ;  /* 0x000000200e137810 */ /* 0x000fc80007f3e0ff */
[----:B------:R-:W-:Y:S02]  /*0420*/  IADD3.X R22, PT, PT, RZ, R15, RZ, P1, !PT ;  /* 0x0000000fff167210 */ /* 0x000fe40000ffe4ff */
[----:B------:R-:W-:Y:S01]  /*0430*/  ISETP.NE.AND P1, PT, R9, RZ, PT ;  /* 0x000000ff0900720c */ /* 0x000fe20003f25270 */
[C---:B------:R-:W-:Y:S01]  /*0440*/  IMAD R26, R5.reuse, 0x8, R26 ;  /* 0x00000008051a7824 */ /* 0x040fe200078e021a */
[C---:B------:R-:W-:Y:S01]  /*0450*/  LEA R4, R5.reuse, R4, 0x3 ;  /* 0x0000000405047211 */ /* 0x040fe200078e18ff */
[C---:B------:R-:W-:Y:S01]  /*0460*/  IMAD.WIDE.U32 R16, R5.reuse, 0x20, R16 ;  /* 0x0000002005107825 */ /* 0x040fe200078e0010 */
[C---:B------:R-:W-:Y:S02]  /*0470*/  LEA R10, R5.reuse, R10, 0x3 ;  /* 0x0000000a050a7211 */ /* 0x040fe400078e18ff */
[C---:B------:R-:W-:Y:S02]  /*0480*/  LEA R11, R5.reuse, R11, 0x3 ;  /* 0x0000000b050b7211 */ /* 0x040fe400078e18ff */
[----:B------:R-:W-:-:S02]  /*0490*/  LEA R27, R5, R27, 0x3 ;  /* 0x0000001b051b7211 */ /* 0x000fc400078e18ff */
[C---:B------:R-:W-:Y:S02]  /*04a0*/  LEA R28, R5.reuse, R28, 0x3 ;  /* 0x0000001c051c7211 */ /* 0x040fe400078e18ff */
[----:B------:R-:W-:Y:S01]  /*04b0*/  LEA R29, R5, R29, 0x3 ;  /* 0x0000001d051d7211 */ /* 0x000fe200078e18ff */
[----:B--2---:R-:W-:Y:S01]  /*04c0*/  IMAD R20, R21, R24, R18 ;  /* 0x0000001815147224 */ /* 0x004fe200078e0212 */
[----:B------:R-:W-:Y:S06]  /*04d0*/  @P1 BRA `(.L_x_2) ;  /* 0xfffffffc00481947 */ /* 0x000fec000383ffff */
.L_x_1:
[----:B------:R-:W-:Y:S05]  /*04e0*/  @!P0 BRA `(.L_x_0) ;  /* 0x00000004000c8947 */ /* 0x000fea0003800000 */
[----:B------:R-:W-:Y:S02]  /*04f0*/  ISETP.GE.U32.AND P1, PT, R6, 0x4, PT ;  /* 0x000000040600780c */ /* 0x000fe40003f26070 */
[----:B------:R-:W-:-:S04]  /*0500*/  LOP3.LUT R4, R0, 0x3, RZ, 0xc0, !PT ;  /* 0x0000000300047812 */ /* 0x000fc800078ec0ff */
[----:B------:R-:W-:-:S07]  /*0510*/  ISETP.NE.AND P0, PT, R4, RZ, PT ;  /* 0x000000ff0400720c */ /* 0x000fce0003f05270 */
[----:B------:R-:W-:Y:S06]  /*0520*/  @!P1 BRA `(.L_x_3) ;  /* 0x0000000000789947 */ /* 0x000fec0003800000 */
[----:B------:R-:W0:Y:S01]  /*0530*/  LDC.64 R16, c[0x0][0x380] ;  /* 0x0000e000ff107b82 */ /* 0x000e220000000a00 */
[----:B------:R-:W1:Y:S01]  /*0540*/  LDCU.64 UR6, c[0x0][0x380] ;  /* 0x00007000ff0677ac */ /* 0x000e620008000a00 */
[-C--:B------:R-:W-:Y:S01]  /*0550*/  IMAD R18, R8, R5.reuse, R2 ;  /* 0x0000000508127224 */ /* 0x080fe200078e0202 */
[CC--:B------:R-:W-:Y:S02]  /*0560*/  IADD3 R9, PT, PT, R7.reuse, R8.reuse, RZ ;  /* 0x0000000807097210 */ /* 0x0c0fe40007ffe0ff */
[----:B------:R-:W-:Y:S02]  /*0570*/  IADD3 R11, P1, PT, R7, R8, RZ ;  /* 0x00000008070b7210 */ /* 0x000fe40007f3e0ff */
[----:B------:R-:W-:Y:S01]  /*0580*/  IADD3 R6, PT, PT, R18, R5, RZ ;  /* 0x0000000512067210 */ /* 0x000fe20007ffe0ff */
[----:B------:R-:W2:Y:S01]  /*0590*/  LDC.64 R12, c[0x0][0x388] ;  /* 0x0000e200ff0c7b82 */ /* 0x000ea20000000a00 */
[----:B------:R-:W-:Y:S02]  /*05a0*/  IADD3.X R22, PT, PT, RZ, RZ, RZ, P1, !PT ;  /* 0x000000ffff167210 */ /* 0x000fe40000ffe4ff */
[----:B-1----:R-:W-:-:S04]  /*05b0*/  LEA R10, P1, R11, UR6, 0x2 ;  /* 0x000000060b0a7c11 */ /* 0x002fc8000f8210ff */
[----:B------:R-:W-:Y:S01]  /*05c0*/  LEA.HI.X R11, R11, UR7, R22, 0x2, P1 ;  /* 0x000000070b0b7c11 */ /* 0x000fe200088f1416 */
[----:B0-----:R-:W-:-:S04]  /*05d0*/  IMAD.WIDE.U32 R16, R9, 0x4, R16 ;  /* 0x0000000409107825 */ /* 0x001fc800078e0010 */
[----:B------:R-:W3:Y:S01]  /*05e0*/  LDG.E R21, desc[UR4][R10.64+0xc] ;  /* 0x00000c040a157981 */ /* 0x000ee2000c1e1900 */
[----:B--2---:R-:W-:-:S03]  /*05f0*/  IMAD.WIDE.U32 R18, R18, 0x4, R12 ;  /* 0x0000000412127825 */ /* 0x004fc600078e000c */
[----:B------:R-:W2:Y:S01]  /*0600*/  LDG.E R17, desc[UR4][R16.64] ;  /* 0x0000000410117981 */ /* 0x000ea2000c1e1900 */
[----:B------:R-:W-:-:S03]  /*0610*/  IMAD.WIDE.U32 R14, R6, 0x4, R12 ;  /* 0x00000004060e7825 */ /* 0x000fc600078e000c */
[----:B------:R-:W2:Y:S01]  /*0620*/  LDG.E R18, desc[UR4][R18.64] ;  /* 0x0000000412127981 */ /* 0x000ea2000c1e1900 */
[----:B------:R-:W-:-:S03]  /*0630*/  IMAD.IADD R6, R6, 0x1, R5 ;  /* 0x0000000106067824 */ /* 0x000fc600078e0205 */
[----:B------:R-:W4:Y:S01]  /*0640*/  LDG.E R14, desc[UR4][R14.64] ;  /* 0x000000040e0e7981 */ /* 0x000f22000c1e1900 */
[C-C-:B------:R-:W-:Y:S01]  /*0650*/  IMAD.WIDE.U32 R22, R6.reuse, 0x4, R12.reuse ;  /* 0x0000000406167825 */ /* 0x140fe200078e000c */
[----:B------:R-:W-:Y:S02]  /*0660*/  IADD3 R9, PT, PT, R6, R5, RZ ;  /* 0x0000000506097210 */ /* 0x000fe40007ffe0ff */
[----:B------:R-:W4:Y:S03]  /*0670*/  LDG.E R6, desc[UR4][R10.64+0x4] ;  /* 0x000004040a067981 */ /* 0x000f26000c1e1900 */
[----:B------:R-:W-:Y:S01]  /*0680*/  IMAD.WIDE.U32 R12, R9, 0x4, R12 ;  /* 0x00000004090c7825 */ /* 0x000fe200078e000c */
[----:B------:R-:W5:Y:S04]  /*0690*/  LDG.E R22, desc[UR4][R22.64] ;  /* 0x0000000416167981 */ /* 0x000f68000c1e1900 */
[----:B------:R-:W5:Y:S04]  /*06a0*/  LDG.E R9, desc[UR4][R10.64+0x8] ;  /* 0x000008040a097981 */ /* 0x000f68000c1e1900 */
[----:B------:R-:W3:Y:S01]  /*06b0*/  LDG.E R12, desc[UR4][R12.64] ;  /* 0x000000040c0c7981 */ /* 0x000ee2000c1e1900 */
[----:B------:R-:W-:Y:S01]  /*06c0*/  IADD3 R8, PT, PT, R8, 0x4, RZ ;  /* 0x0000000408087810 */ /* 0x000fe20007ffe0ff */
[----:B--2---:R-:W-:-:S04]  /*06d0*/  IMAD R17, R17, R18, R20 ;  /* 0x0000001211117224 */ /* 0x004fc800078e0214 */
[----:B----4-:R-:W-:-:S04]  /*06e0*/  IMAD R6, R6, R14, R17 ;  /* 0x0000000e06067224 */ /* 0x010fc800078e0211 */
[----:B-----5:R-:W-:-:S04]  /*06f0*/  IMAD R6, R9, R22, R6 ;  /* 0x0000001609067224 */ /* 0x020fc800078e0206 */
[----:B---3--:R-:W-:-:S07]  /*0700*/  IMAD R20, R21, R12, R6 ;  /* 0x0000000c15147224 */ /* 0x008fce00078e0206 */
.L_x_3:
[----:B------:R-:W-:Y:S05]  /*0710*/  @!P0 BRA `(.L_x_0) ;  /* 0x0000000000808947 */ /* 0x000fea0003800000 */
[----:B------:R-:W-:Y:S01]  /*0720*/  ISETP.NE.AND P1, PT, R4, 0x1, PT ;  /* 0x000000010400780c */ /* 0x000fe20003f25270 */
[----:B------:R-:W0:Y:S01]  /*0730*/  LDC.64 R18, c[0x0][0x380] ;  /* 0x0000e000ff127b82 */ /* 0x000e220000000a00 */
[----:B------:R-:W-:-:S04]  /*0740*/  LOP3.LUT R0, R0, 0x1, RZ, 0xc0, !PT ;  /* 0x0000000100007812 */ /* 0x000fc800078ec0ff */
[----:B------:R-:W-:-:S03]  /*0750*/  ISETP.NE.U32.AND P0, PT, R0, 0x1, PT ;  /* 0x000000010000780c */ /* 0x000fc60003f05070 */
[----:B------:R-:W1:Y:S04]  /*0760*/  LDC.64 R14, c[0x0][0x388] ;  /* 0x0000e200ff0e7b82 */ /* 0x000e680000000a00 */
[-C--:B------:R-:W-:Y:S01]  /*0770*/  @P1 IMAD R0, R8, R5.reuse, R2 ;  /* 0x0000000508001224 */ /* 0x080fe200078e0202 */
[CC--:B------:R-:W-:Y:S02]  /*0780*/  @P1 IADD3 R23, PT, PT, R7.reuse, R8.reuse, RZ ;  /* 0x0000000807171210 */ /* 0x0c0fe40007ffe0ff */
[----:B------:R-:W-:Y:S01]  /*0790*/  @P1 IADD3 R4, P2, PT, R7, R8, RZ ;  /* 0x0000000807041210 */ /* 0x000fe20007f5e0ff */
[----:B------:R-:W2:Y:S01]  /*07a0*/  @P1 LDC.64 R16, c[0x0][0x380] ;  /* 0x0000e000ff101b82 */ /* 0x000ea20000000a00 */
[----:B------:R-:W-:Y:S02]  /*07b0*/  @P1 IADD3 R9, PT, PT, R0, R5, RZ ;  /* 0x0000000500091210 */ /* 0x000fe40007ffe0ff */
[----:B------:R-:W-:-:S02]  /*07c0*/  @P1 IADD3 R8, PT, PT, R8, 0x2, RZ ;  /* 0x0000000208081810 */ /* 0x000fc40007ffe0ff */
[----:B------:R-:W-:-:S03]  /*07d0*/  @P1 IADD3.X R6, PT, PT, RZ, RZ, RZ, P2, !PT ;  /* 0x000000ffff061210 */ /* 0x000fc600017fe4ff */
[----:B------:R-:W3:Y:S01]  /*07e0*/  LDC.64 R10, c[0x0][0x380] ;  /* 0x0000e000ff0a7b82 */ /* 0x000ee20000000a00 */
[----:B0-----:R-:W-:-:S07]  /*07f0*/  @P1 IMAD.WIDE.U32 R22, R23, 0x4, R18 ;  /* 0x0000000417161825 */ /* 0x001fce00078e0012 */
[----:B------:R-:W0:Y:S01]  /*0800*/  LDC.64 R12, c[0x0][0x388] ;  /* 0x0000e200ff0c7b82 */ /* 0x000e220000000a00 */
[--C-:B-1----:R-:W-:Y:S01]  /*0810*/  @P1 IMAD.WIDE.U32 R18, R0, 0x4, R14.reuse ;  /* 0x0000000400121825 */ /* 0x102fe200078e000e */
[----:B------:R-:W-:Y:S01]  /*0820*/  @!P0 IADD3 R7, PT, PT, R7, R8, RZ ;  /* 0x0000000807078210 */ /* 0x000fe20007ffe0ff */
[----:B------:R-:W4:Y:S02]  /*0830*/  @P1 LDG.E R23, desc[UR4][R22.64] ;  /* 0x0000000416171981 */ /* 0x000f24000c1e1900 */
[----:B------:R-:W-:Y:S02]  /*0840*/  @P1 IMAD.WIDE.U32 R14, R9, 0x4, R14 ;  /* 0x00000004090e1825 */ /* 0x000fe400078e000e */
[----:B------:R-:W4:Y:S01]  /*0850*/  @P1 LDG.E R18, desc[UR4][R18.64] ;  /* 0x0000000412121981 */ /* 0x000f22000c1e1900 */
[C---:B--2---:R-:W-:Y:S01]  /*0860*/  @P1 LEA R16, P2, R4.reuse, R16, 0x2 ;  /* 0x0000001004101211 */ /* 0x044fe200078410ff */
[----:B------:R-:W-:Y:S02]  /*0870*/  @!P0 IMAD R9, R5, R8, R2 ;  /* 0x0000000805098224 */ /* 0x000fe400078e0202 */
[----:B------:R-:W2:Y:S01]  /*0880*/  @P1 LDG.E R14, desc[UR4][R14.64] ;  /* 0x000000040e0e1981 */ /* 0x000ea2000c1e1900 */
[----:B------:R-:W-:Y:S01]  /*0890*/  @P1 LEA.HI.X R17, R4, R17, R6, 0x2, P2 ;  /* 0x0000001104111211 */ /* 0x000fe200010f1406 */
[----:B---3--:R-:W-:-:S04]  /*08a0*/  @!P0 IMAD.WIDE.U32 R10, R7, 0x4, R10 ;  /* 0x00000004070a8825 */ /* 0x008fc800078e000a */
[----:B------:R-:W2:Y:S04]  /*08b0*/  @P1 LDG.E R16, desc[UR4][R16.64+0x4] ;  /* 0x0000040410101981 */ /* 0x000ea8000c1e1900 */
[----:B------:R-:W3:Y:S01]  /*08c0*/  @!P0 LDG.E R11, desc[UR4][R10.64] ;  /* 0x000000040a0b8981 */ /* 0x000ee2000c1e1900 */
[----:B0-----:R-:W-:-:S06]  /*08d0*/  @!P0 IMAD.WIDE.U32 R12, R9, 0x4, R12 ;  /* 0x00000004090c8825 */ /* 0x001fcc00078e000c */
[----:B------:R-:W3:Y:S01]  /*08e0*/  @!P0 LDG.E R12, desc[UR4][R12.64] ;  /* 0x000000040c0c8981 */ /* 0x000ee2000c1e1900 */
[----:B----4-:R-:W-:-:S04]  /*08f0*/  @P1 IMAD R23, R23, R18, R20 ;  /* 0x0000001217171224 */ /* 0x010fc800078e0214 */
[----:B--2---:R-:W-:-:S04]  /*0900*/  @P1 IMAD R20, R16, R14, R23 ;  /* 0x0000000e10141224 */ /* 0x004fc800078e0217 */
[----:B---3--:R-:W-:-:S07]  /*0910*/  @!P0 IMAD R20, R11, R12, R20 ;  /* 0x0000000c0b148224 */ /* 0x008fce00078e0214 */
.L_x_0:
[----:B------:R-:W0:Y:S01]  /*0920*/  LDC.64 R6, c[0x0][0x390] ;  /* 0x0000e400ff067b82 */ /* 0x000e220000000a00 */
[----:B------:R-:W-:-:S04]  /*0930*/  IMAD R3, R3, R5, R2 ;  /* 0x0000000503037224 */ /* 0x000fc800078e0202 */
[----:B0-----:R-:W-:-:S05]  /*0940*/  IMAD.WIDE.U32 R2, R3, 0x4, R6 ;  /* 0x0000000403027825 */ /* 0x001fca00078e0006 */
[----:B------:R-:W-:Y:S01]  /*0950*/  STG.E desc[UR4][R2.64], R20 ;  /* 0x0000001402007986 */ /* 0x000fe2000c101904 */
[----:B------:R-:W-:Y:S05]  /*0960*/  EXIT ;  /* 0x000000000000794d */ /* 0x000fea0003800000 */
.L_x_4:
[----:B------:R-:W-:-:S00]  /*0970*/  BRA `(.L_x_4) ;  /* 0xfffffffc00fc7947 */ /* 0x000fc0000383ffff */
[----:B------:R-:W-:-:S00]  /*0980*/  NOP ;  /* 0x0000000000007918 */ /* 0x000fc00000000000 */
[----:B------:R-:W-:-:S00]  /*0990*/  NOP ;  /* 0x0000000000007918 */ /* 0x000fc00000000000 */
[----:B------:R-:W-:-:S00]  /*09a0*/  NOP ;  /* 0x0000000000007918 */ /* 0x000fc00000000000 */
[----:B------:R-:W-:-:S00]  /*09b0*/  NOP ;  /* 0x0000000000007918 */ /* 0x000fc00000000000 */
[----:B------:R-:W-:-:S00]  /*09c0*/  NOP ;  /* 0x0000000000007918 */ /* 0x000fc00000000000 */
[----:B------:R-:W-:-:S00]  /*09d0*/  NOP ;  /* 0x0000000000007918 */ /* 0x000fc00000000000 */
[----:B------:R-:W-:-:S00]  /*09e0*/  NOP ;  /* 0x0000000000007918 */ /* 0x000fc00000000000 */
[----:B------:R-:W-:-:S00]  /*09f0*/  NOP ;  /* 0x0000000000007918 */ /* 0x000fc00000000000 */
.L_x_28:


//--------------------- .text._Z3colPiS_S_ii      --------------------------
	.section	.text._Z3colPiS_S_ii,"ax",@progbits
	.align	128
        .global         _Z3colPiS_S_ii
        .type           _Z3colPiS_S_ii,@function
        .size           _Z3colPiS_S_ii,(.L_x_29 - _Z3colPiS_S_ii)
        .other          _Z3colPiS_S_ii,@"STO_CUDA_ENTRY STV_DEFAULT"
_Z3colPiS_S_ii:
.text._Z3colPiS_S_ii:
[----:B------:R-:W-:Y:S08]  /*0000*/  LDC R1, c[0x0][0x37c] ;  /* 0x0000df00ff017b82 */ /* 0x000ff00000000800 */
[----:B------:R-:W0:Y:S02]  /*0010*/  LDC R0, c[0x0][0x398] ;  /* 0x0000e600ff007b82 */ /* 0x000e240000000800 */
[----:B0-----:R-:W-:-:S13]  /*0020*/  ISETP.GE.AND P0, PT, R0, 0x1, PT ;  /* 0x000000010000780c */ /* 0x001fda0003f06270 */
[----:B------:R-:W-:Y:S05]  /*0030*/  @!P0 EXIT ;  /* 0x000000000000894d */ /* 0x000fea0003800000 */
[----:B------:R-:W0:Y:S01]  /*0040*/  LDCU UR14, c[0x0][0x39c] ;  /* 0x00007380ff0e77ac */ /* 0x000e220008000800 */
[----:B------:R-:W1:Y:S01]  /*0050*/  S2R R18, SR_TID.X ;  /* 0x0000000000127919 */ /* 0x000e620000002100 */
[----:B------:R-:W2:Y:S01]  /*0060*/  LDCU UR25, c[0x0][0x360] ;  /* 0x00006c00ff1977ac */ /* 0x000ea20008000800 */
[----:B------:R-:W3:Y:S01]  /*0070*/  LDCU.64 UR22, c[0x0][0x358] ;  /* 0x00006b00ff1677ac */ /* 0x000ee20008000a00 */
[----:B0-----:R-:W-:-:S09]  /*0080*/  UISETP.GE.AND UP0, UPT, UR14, 0x1, UPT ;  /* 0x000000010e00788c */ /* 0x001fd2000bf06270 */
[----:B--23--:R-:W-:Y:S05]  /*0090*/  BRA.U !UP0, `(.L_x_5) ;  /* 0x0000000908f47547 */ /* 0x00cfea000b800000 */
[----:B------:R-:W0:Y:S01]  /*00a0*/  LDC.64 R4, c[0x0][0x388] ;  /* 0x0000e200ff047b82 */ /* 0x000e220000000a00 */
[----:B------:R-:W-:Y:S01]  /*00b0*/  ULOP3.LUT UR24, UR14, 0x7, URZ, 0xc0, !UPT ;  /* 0x000000070e187892 */ /* 0x000fe2000f8ec0ff */
[----:B------:R-:W-:Y:S01]  /*00c0*/  MOV R19, UR25 ;  /* 0x0000001900137c02 */ /* 0x000fe20008000f00 */
[----:B------:R-:W-:Y:S02]  /*00d0*/  ULOP3.LUT UR15, UR14, 0x7ffffff8, URZ, 0xc0, !UPT ;  /* 0x7ffffff80e0f7892 */ /* 0x000fe4000f8ec0ff */
[----:B------:R-:W-:Y:S02]  /*00e0*/  UIADD3 UR4, UPT, UPT, UR24, -0x1, URZ ;  /* 0xffffffff18047890 */ /* 0x000fe4000fffe0ff */
[----:B-1----:R-:W-:Y:S01]  /*00f0*/  IMAD R19, R19, 0x7, R18 ;  /* 0x0000000713137824 */ /* 0x002fe200078e0212 */
[----:B------:R-:W-:Y:S02]  /*0100*/  ULOP3.LUT UR14, UR14, 0x3, URZ, 0xc0, !UPT ;  /* 0x000000030e0e7892 */ /* 0x000fe4000f8ec0ff */
[----:B------:R-:W-:-:S02]  /*0110*/  UISETP.GE.U32.AND UP0, UPT, UR4, 0x3, UPT ;  /* 0x000000030400788c */ /* 0x000fc4000bf06070 */
[----:B------:R-:W-:Y:S01]  /*0120*/  UIADD3 UR20, UPT, UPT, -UR15, URZ, URZ ;  /* 0x000000ff0f147290 */ /* 0x000fe2000fffe1ff */
[----:B------:R-:W-:Y:S01]  /*0130*/  UMOV UR4, URZ ;  /* 0x000000ff00047c82 */ /* 0x000fe20008000000 */
[----:B0-----:R-:W-:-:S10]  /*0140*/  IMAD.WIDE.U32 R4, R18, 0x4, R4 ;  /* 0x0000000412047825 */ /* 0x001fd400078e0004 */
.L_x_10:
[----:B0-----:R-:W0:Y:S01]  /*0150*/  LDCU UR13, c[0x0][0x39c] ;  /* 0x00007380ff0d77ac */ /* 0x001e220008000800 */
[----:B------:R-:W-:Y:S01]  /*0160*/  HFMA2 R0, -RZ, RZ, 0, 0 ;  /* 0x00000000ff007431 */ /* 0x000fe200000001ff */
[----:B------:R-:W-:Y:S01]  /*0170*/  UMOV UR5, URZ ;  /* 0x000000ff00057c82 */ /* 0x000fe20008000000 */
[----:B0-----:R-:W-:Y:S02]  /*0180*/  UISETP.GE.U32.AND UP1, UPT, UR13, 0x8, UPT ;  /* 0x000000080d00788c */ /* 0x001fe4000bf26070 */
[----:B------:R-:W-:-:S07]  /*0190*/  UIMAD UR21, UR4, UR13, URZ ;  /* 0x0000000d041572a4 */ /* 0x000fce000f8e02ff */
[----:B------:R-:W-:Y:S05]  /*01a0*/  BRA.U !UP1, `(.L_x_6) ;  /* 0x0000000509307547 */ /* 0x000fea000b800000 */
[----:B------:R-:W0:Y:S01]  /*01b0*/  LDCU.64 UR6, c[0x0][0x380] ;  /* 0x00007000ff0677ac */ /* 0x000e220008000a00 */
[----:B------:R-:W-:Y:S01]  /*01c0*/  MOV R21, UR25 ;  /* 0x0000001900157c02 */ /* 0x000fe20008000f00 */
[----:B------:R-:W-:Y:S01]  /*01d0*/  IMAD.U32 R27, RZ, RZ, UR25 ;  /* 0x00000019ff1b7e24 */ /* 0x000fe2000f8e00ff */
[----:B------:R-:W-:Y:S01]  /*01e0*/  MOV R25, UR25 ;  /* 0x0000001900197c02 */ /* 0x000fe20008000f00 */
[----:B------:R-:W-:Y:S01]  /*01f0*/  IMAD.MOV.U32 R0, RZ, RZ, RZ ;  /* 0x000000ffff007224 */ /* 0x000fe200078e00ff */
[----:B------:R-:W-:Y:S01]  /*0200*/  MOV R23, UR25 ;  /* 0x0000001900177c02 */ /* 0x000fe20008000f00 */
[--C-:B------:R-:W-:Y:S01]  /*0210*/  IMAD R21, R21, 0x2, R18.reuse ;  /* 0x0000000215157824 */ /* 0x100fe200078e0212 */
[----:B------:R-:W-:Y:S01]  /*0220*/  MOV R7, UR25 ;  /* 0x0000001900077c02 */ /* 0x000fe20008000f00 */
[--C-:B------:R-:W-:Y:S01]  /*0230*/  IMAD R25, R25, 0x3, R18.reuse ;  /* 0x0000000319197824 */ /* 0x100fe200078e0212 */
[----:B------:R-:W-:Y:S01]  /*0240*/  IADD3 R29, PT, PT, R18, UR25, RZ ;  /* 0x00000019121d7c10 */ /* 0x000fe2000fffe0ff */
[--C-:B------:R-:W-:Y:S01]  /*0250*/  IMAD R23, R23, 0x5, R18.reuse ;  /* 0x0000000517177824 */ /* 0x100fe200078e0212 */
[----:B------:R-:W-:Y:S01]  /*0260*/  MOV R22, R19 ;  /* 0x0000001300167202 */ /* 0x000fe20000000f00 */
[----:B------:R-:W-:Y:S01]  /*0270*/  IMAD R20, R7, 0x6, R18 ;  /* 0x0000000607147824 */ /* 0x000fe200078e0212 */
[----:B------:R-:W-:-:S02]  /*0280*/  MOV R2, R4 ;  /* 0x0000000400027202 */ /* 0x000fc40000000f00 */
[----:B------:R-:W-:Y:S02]  /*0290*/  MOV R3, R5 ;  /* 0x0000000500037202 */ /* 0x000fe40000000f00 */
[----:B------:R-:W-:Y:S01]  /*02a0*/  LEA R27, R27, R18, 0x2 ;  /* 0x000000121b1b7211 */ /* 0x000fe200078e10ff */
[----:B0-----:R-:W-:-:S04]  /*02b0*/  UIMAD.WIDE.U32 UR6, UR21, 0x4, UR6 ;  /* 0x00000004150678a5 */ /* 0x001fc8000f8e0006 */
[----:B------:R-:W-:-:S04]  /*02c0*/  UIADD3 UR5, UP1, UPT, UR6, 0x10, URZ ;  /* 0x0000001006057890 */ /* 0x000fc8000ff3e0ff */
[----:B------:R-:W-:Y:S02]  /*02d0*/  UIADD3.X UR6, UPT, UPT, URZ, UR7, URZ, UP1, !UPT ;  /* 0x00000007ff067290 */ /* 0x000fe40008ffe4ff */
[----:B------:R-:W-:Y:S01]  /*02e0*/  MOV R10, UR5 ;  /* 0x00000005000a7c02 */ /* 0x000fe20008000f00 */
[----:B------:R-:W-:-:S03]  /*02f0*/  UMOV UR5, UR20 ;  /* 0x0000001400057c82 */ /* 0x000fc60008000000 */
[----:B------:R-:W-:-:S07]  /*0300*/  MOV R13, UR6 ;  /* 0x00000006000d7c02 */ /* 0x000fce0008000f00 */
.L_x_7:
[----:B------:R-:W0:Y:S01]  /*0310*/  LDC.64 R6, c[0x0][0x388] ;  /* 0x0000e200ff067b82 */ /* 0x000e220000000a00 */
[----:B------:R-:W-:Y:S01]  /*0320*/  MOV R8, R10 ;  /* 0x0000000a00087202 */ /* 0x000fe20000000f00 */
[----:B------:R-:W-:Y:S01]  /*0330*/  IMAD.MOV.U32 R9, RZ, RZ, R13 ;  /* 0x000000ffff097224 */ /* 0x000fe200078e000d */
[----:B------:R-:W2:Y:S04]  /*0340*/  LDG.E R10, desc[UR22][R2.64] ;  /* 0x00000016020a7981 */ /* 0x000ea8000c1e1900 */
[----:B------:R-:W2:Y:S04]  /*0350*/  LDG.E R11, desc[UR22][R8.64+-0x10] ;  /* 0xfffff016080b7981 */ /* 0x000ea8000c1e1900 */
[----:B------:R-:W3:Y:S04]  /*0360*/  LDG.E R13, desc[UR22][R8.64+-0xc] ;  /* 0xfffff416080d7981 */ /* 0x000ee8000c1e1900 */
[----:B------:R-:W4:Y:S04]  /*0370*/  LDG.E R26, desc[UR22][R8.64+-0x8] ;  /* 0xfffff816081a7981 */ /* 0x000f28000c1e1900 */
[----:B------:R-:W5:Y:S04]  /*0380*/  LDG.E R24, desc[UR22][R8.64+-0x4] ;  /* 0xfffffc1608187981 */ /* 0x000f68000c1e1900 */
[----:B------:R-:W5:Y:S01]  /*0390*/  LDG.E R28, desc[UR22][R8.64+0x4] ;  /* 0x00000416081c7981 */ /* 0x000f62000c1e1900 */
[----:B0-----:R-:W-:-:S04]  /*03a0*/  IMAD.WIDE.U32 R14, R29, 0x4, R6 ;  /* 0x000000041d0e7825 */ /* 0x001fc800078e0006 */
[----:B------:R-:W-:Y:S02]  /*03b0*/  IMAD.WIDE.U32 R16, R21, 0x4, R6 ;  /* 0x0000000415107825 */ /* 0x000fe400078e0006 */
[----:B------:R-:W3:Y:S04]  /*03c0*/  LDG.E R14, desc[UR22][R14.64] ;  /* 0x000000160e0e7981 */ /* 0x000ee8000c1e1900 */
[----:B------:R3:W4:Y:S01]  /*03d0*/  LDG.E R16, desc[UR22][R16.64] ;  /* 0x0000001610107981 */ /* 0x000722000c1e1900 */
[----:B--2---:R-:W-:Y:S02]  /*03e0*/  IMAD R0, R11, R10, R0 ;  /* 0x0000000a0b007224 */ /* 0x004fe400078e0200 */
[----:B------:R-:W-:-:S06]  /*03f0*/  IMAD.WIDE.U32 R10, R25, 0x4, R6 ;  /* 0x00000004190a7825 */ /* 0x000fcc00078e0006 */
[----:B------:R-:W5:Y:S04]  /*0400*/  LDG.E R10, desc[UR22][R10.64] ;  /* 0x000000160a0a7981 */ /* 0x000f68000c1e1900 */
[----:B------:R-:W2:Y:S01]  /*0410*/  LDG.E R11, desc[UR22][R8.64+0x8] ;  /* 0x00000816080b7981 */ /* 0x000ea2000c1e1900 */
[----:B---3--:R-:W-:Y:S02]  /*0420*/  IMAD R17, R13, R14, R0 ;  /* 0x0000000e0d117224 */ /* 0x008fe400078e0200 */
[--C-:B------:R-:W-:Y:S01]  /*0430*/  IMAD.WIDE.U32 R12, R27, 0x4, R6.reuse ;  /* 0x000000041b0c7825 */ /* 0x100fe200078e0006 */
[----:B------:R-:W3:Y:S03]  /*0440*/  LDG.E R0, desc[UR22][R8.64] ;  /* 0x0000001608007981 */ /* 0x000ee6000c1e1900 */
[----:B------:R-:W-:-:S02]  /*0450*/  IMAD.WIDE.U32 R14, R23, 0x4, R6 ;  /* 0x00000004170e7825 */ /* 0x000fc400078e0006 */
[----:B------:R-:W3:Y:S02]  /*0460*/  LDG.E R13, desc[UR22][R12.64] ;  /* 0x000000160c0d7981 */ /* 0x000ee4000c1e1900 */
[----:B----4-:R-:W-:Y:S02]  /*0470*/  IMAD R26, R26, R16, R17 ;  /* 0x000000101a1a7224 */ /* 0x010fe400078e0211 */
[--C-:B------:R-:W-:Y:S01]  /*0480*/  IMAD.WIDE.U32 R16, R20, 0x4, R6.reuse ;  /* 0x0000000414107825 */ /* 0x100fe200078e0006 */
[----:B------:R-:W4:Y:S03]  /*0490*/  LDG.E R14, desc[UR22][R14.64] ;  /* 0x000000160e0e7981 */ /* 0x000f26000c1e1900 */
[----:B------:R-:W-:Y:S02]  /*04a0*/  IMAD.WIDE.U32 R6, R22, 0x4, R6 ;  /* 0x0000000416067825 */ /* 0x000fe400078e0006 */
[----:B------:R-:W2:Y:S04]  /*04b0*/  LDG.E R16, desc[UR22][R16.64] ;  /* 0x0000001610107981 */ /* 0x000ea8000c1e1900 */
[----:B------:R0:W2:Y:S04]  /*04c0*/  LDG.E R7, desc[UR22][R6.64] ;  /* 0x0000001606077981 */ /* 0x0000a8000c1e1900 */
[----:B------:R1:W2:Y:S01]  /*04d0*/  LDG.E R12, desc[UR22][R8.64+0xc] ;  /* 0x00000c16080c7981 */ /* 0x0002a2000c1e1900 */
[----:B------:R-:W-:-:S04]  /*04e0*/  UIADD3 UR5, UPT, UPT, UR5, 0x8, URZ ;  /* 0x0000000805057890 */ /* 0x000fc8000fffe0ff */
[----:B------:R-:W-:Y:S01]  /*04f0*/  UISETP.NE.AND UP1, UPT, UR5, URZ, UPT ;  /* 0x000000ff0500728c */ /* 0x000fe2000bf25270 */
[----:B0-----:R-:W-:-:S04]  /*0500*/  MOV R6, UR25 ;  /* 0x0000001900067c02 */ /* 0x001fc80008000f00 */
[C---:B------:R-:W-:Y:S02]  /*0510*/  LEA R25, R6.reuse, R25, 0x3 ;  /* 0x0000001906197211 */ /* 0x040fe400078e18ff */
[----:B------:R-:W-:Y:S01]  /*0520*/  LEA R23, R6, R23, 0x3 ;  /* 0x0000001706177211 */ /* 0x000fe200078e18ff */
[----:B-----5:R-:W-:Y:S01]  /*0530*/  IMAD R10, R24, R10, R26 ;  /* 0x0000000a180a7224 */ /* 0x020fe200078e021a */
[----:B------:R-:W-:-:S04]  /*0540*/  MOV R24, UR25 ;  /* 0x0000001900187c02 */ /* 0x000fc80008000f00 */
[C---:B------:R-:W-:Y:S01]  /*0550*/  LEA R21, R24.reuse, R21, 0x3 ;  /* 0x0000001518157211 */ /* 0x040fe200078e18ff */
[----:B------:R-:W-:-:S04]  /*0560*/  IMAD.WIDE.U32 R2, R24, 0x20, R2 ;  /* 0x0000002018027825 */ /* 0x000fc800078e0002 */
[----:B---3--:R-:W-:Y:S01]  /*0570*/  IMAD R0, R0, R13, R10 ;  /* 0x0000000d00007224 */ /* 0x008fe200078e020a */
[----:B------:R-:W-:-:S03]  /*0580*/  IADD3 R10, P0, PT, R8, 0x20, RZ ;  /* 0x00000020080a7810 */ /* 0x000fc60007f1e0ff */
[----:B----4-:R-:W-:Y:S01]  /*0590*/  IMAD R0, R28, R14, R0 ;  /* 0x0000000e1c007224 */ /* 0x010fe200078e0200 */
[----:B------:R-:W-:Y:S01]  /*05a0*/  IADD3.X R13, PT, PT, RZ, R9, RZ, P0, !PT ;  /* 0x00000009ff0d7210 */ /* 0x000fe200007fe4ff */
[----:B-1----:R-:W-:Y:S01]  /*05b0*/  IMAD.U32 R8, RZ, RZ, UR25 ;  /* 0x00000019ff087e24 */ /* 0x002fe2000f8e00ff */
[----:B------:R-:W-:Y:S01]  /*05c0*/  MOV R14, UR25 ;  /* 0x00000019000e7c02 */ /* 0x000fe20008000f00 */
[----:B------:R-:W-:Y:S02]  /*05d0*/  IMAD.U32 R9, RZ, RZ, UR25 ;  /* 0x00000019ff097e24 */ /* 0x000fe4000f8e00ff */
[----:B--2---:R-:W-:Y:S01]  /*05e0*/  IMAD R0, R11, R16, R0 ;  /* 0x000000100b007224 */ /* 0x004fe200078e0200 */
[----:B------:R-:W-:Y:S02]  /*05f0*/  MOV R11, UR25 ;  /* 0x00000019000b7c02 */ /* 0x000fe40008000f00 */
[----:B------:R-:W-:Y:S02]  /*0600*/  LEA R29, R14, R29, 0x3 ;  /* 0x0000001d0e1d7211 */ /* 0x000fe400078e18ff */
[----:B------:R-:W-:-:S02]  /*0610*/  LEA R27, R8, R27, 0x3 ;  /* 0x0000001b081b7211 */ /* 0x000fc400078e18ff */
[----:B------:R-:W-:Y:S01]  /*0620*/  LEA R20, R9, R20, 0x3 ;  /* 0x0000001409147211 */ /* 0x000fe200078e18ff */
[----:B------:R-:W-:Y:S01]  /*0630*/  IMAD R0, R12, R7, R0 ;  /* 0x000000070c007224 */ /* 0x000fe200078e0200 */
[----:B------:R-:W-:Y:S01]  /*0640*/  LEA R22, R11, R22, 0x3 ;  /* 0x000000160b167211 */ /* 0x000fe200078e18ff */
[----:B------:R-:W-:Y:S06]  /*0650*/  BRA.U UP1, `(.L_x_7) ;  /* 0xfffffffd012c7547 */ /* 0x000fec000b83ffff */
[----:B------:R-:W-:-:S05]  /*0660*/  UMOV UR5, UR15 ;  /* 0x0000000f00057c82 */ /* 0x000fca0008000000 */
.L_x_6:
[----:B------:R-:W-:-:S09]  /*0670*/  UISETP.NE.AND UP1, UPT, UR24, URZ, UPT ;  /* 0x000000ff1800728c */ /* 0x000fd2000bf25270 */
[----:B------:R-:W-:Y:S05]  /*0680*/  BRA.U !UP1, `(.L_x_8) ;  /* 0x00000005094c7547 */ /* 0x000fea000b800000 */
[----:B------:R-:W-:Y:S01]  /*0690*/  UISETP.NE.AND UP1, UPT, UR14, URZ, UPT ;  /* 0x000000ff0e00728c */ /* 0x000fe2000bf25270 */
[----:B------:R-:W-:Y:S10]  /*06a0*/  BRA.U !UP0, `(.L_x_9) ;  /* 0x0000000108987547 */ /* 0x000ff4000b800000 */
[----:B------:R-:W0:Y:S01]  /*06b0*/  LDCU.128 UR8, c[0x0][0x380] ;  /* 0x00007000ff0877ac */ /* 0x000e220008000c00 */
[----:B------:R-:W-:Y:S02]  /*06c0*/  HFMA2 R7, -RZ, RZ, 0, 2.384185791015625e-07 ;  /* 0x00000004ff077431 */ /* 0x000fe400000001ff */
[----:B------:R-:W-:Y:S01]  /*06d0*/  IMAD.U32 R3, RZ, RZ, UR5 ;  /* 0x00000005ff037e24 */ /* 0x000fe2000f8e00ff */
[----:B------:R-:W-:Y:S01]  /*06e0*/  MOV R9, 0x4 ;  /* 0x0000000400097802 */ /* 0x000fe20000000f00 */
[----:B------:R-:W1:Y:S02]  /*06f0*/  LDCU.64 UR16, c[0x0][0x380] ;  /* 0x00007000ff1077ac */ /* 0x000e640008000a00 */
[----:B------:R-:W-:Y:S01]  /*0700*/  IMAD R2, R3, UR25, R18 ;  /* 0x0000001903027c24 */ /* 0x000fe2000f8e0212 */
[----:B------:R-:W-:Y:S02]  /*0710*/  UIADD3 UR6, UPT, UPT, UR21, UR5, URZ ;  /* 0x0000000515067290 */ /* 0x000fe4000fffe0ff */
[----:B------:R-:W-:Y:S01]  /*0720*/  UIADD3 UR12, UP2, UPT, UR21, UR5, URZ ;  /* 0x00000005150c7290 */ /* 0x000fe2000ff5e0ff */
[----:B------:R-:W-:Y:S01]  /*0730*/  HFMA2 R10, -RZ, RZ, 0, 2.384185791015625e-07 ;  /* 0x00000004ff0a7431 */ /* 0x000fe200000001ff */
[----:B0-----:R-:W-:Y:S01]  /*0740*/  UIMAD.WIDE.U32 UR6, UR6, 0x4, UR8 ;  /* 0x00000004060678a5 */ /* 0x001fe2000f8e0008 */
[----:B------:R-:W-:Y:S01]  /*0750*/  IMAD.WIDE.U32 R6, R2, R7, UR10 ;  /* 0x0000000a02067e25 */ /* 0x000fe2000f8e0007 */
[----:B------:R-:W-:-:S02]  /*0760*/  UIADD3.X UR8, UPT, UPT, URZ, URZ, URZ, UP2, !UPT ;  /* 0x000000ffff087290 */ /* 0x000fc400097fe4ff */
[----:B-1----:R-:W-:Y:S01]  /*0770*/  ULEA UR9, UP2, UR12, UR16, 0x2 ;  /* 0x000000100c097291 */ /* 0x002fe2000f8410ff */
[----:B------:R-:W-:Y:S01]  /*0780*/  VIADD R2, R2, UR25 ;  /* 0x0000001902027c36 */ /* 0x000fe20008000000 */
[----:B------:R-:W-:Y:S01]  /*0790*/  MOV R13, UR7 ;  /* 0x00000007000d7c02 */ /* 0x000fe20008000f00 */
[----:B------:R0:W2:Y:S01]  /*07a0*/  LDG.E R14, desc[UR22][R6.64] ;  /* 0x00000016060e7981 */ /* 0x0000a2000c1e1900 */
[----:B------:R-:W-:Y:S01]  /*07b0*/  ULEA.HI.X UR8, UR12, UR17, UR8, 0x2, UP2 ;  /* 0x000000110c087291 */ /* 0x000fe200090f1408 */
[----:B------:R-:W-:Y:S01]  /*07c0*/  MOV R12, UR6 ;  /* 0x00000006000c7c02 */ /* 0x000fe20008000f00 */
[C---:B------:R-:W-:Y:S01]  /*07d0*/  IMAD.WIDE.U32 R8, R2.reuse, R9, UR10 ;  /* 0x0000000a02087e25 */ /* 0x040fe2000f8e0009 */
[----:B------:R-:W-:Y:S02]  /*07e0*/  IADD3 R15, PT, PT, R2, UR25, RZ ;  /* 0x00000019020f7c10 */ /* 0x000fe4000fffe0ff */
[----:B------:R-:W-:Y:S01]  /*07f0*/  MOV R2, UR9 ;  /* 0x0000000900027c02 */ /* 0x000fe20008000f00 */
[----:B------:R-:W2:Y:S01]  /*0800*/  LDG.E R13, desc[UR22][R12.64] ;  /* 0x000000160c0d7981 */ /* 0x000ea2000c1e1900 */
[----:B------:R-:W-:Y:S01]  /*0810*/  MOV R3, UR8 ;  /* 0x0000000800037c02 */ /* 0x000fe20008000f00 */
[----:B------:R-:W-:Y:S01]  /*0820*/  IMAD.MOV.U32 R17, RZ, RZ, 0x4 ;  /* 0x00000004ff117424 */ /* 0x000fe200078e00ff */
[C---:B0-----:R-:W-:Y:S01]  /*0830*/  IADD3 R6, PT, PT, R15.reuse, UR25, RZ ;  /* 0x000000190f067c10 */ /* 0x041fe2000fffe0ff */
[----:B------:R-:W-:Y:S01]  /*0840*/  IMAD.WIDE.U32 R10, R15, R10, UR10 ;  /* 0x0000000a0f0a7e25 */ /* 0x000fe2000f8e000a */
[----:B------:R-:W3:Y:S04]  /*0850*/  LDG.E R8, desc[UR22][R8.64] ;  /* 0x0000001608087981 */ /* 0x000ee8000c1e1900 */
[----:B------:R-:W3:Y:S01]  /*0860*/  LDG.E R16, desc[UR22][R2.64+0x4] ;  /* 0x0000041602107981 */ /* 0x000ee2000c1e1900 */
[----:B------:R-:W-:-:S03]  /*0870*/  IMAD.WIDE.U32 R6, R6, R17, UR10 ;  /* 0x0000000a06067e25 */ /* 0x000fc6000f8e0011 */
[----:B------:R-:W4:Y:S04]  /*0880*/  LDG.E R10, desc[UR22][R10.64] ;  /* 0x000000160a0a7981 */ /* 0x000f28000c1e1900 */
[----:B------:R-:W4:Y:S04]  /*0890*/  LDG.E R15, desc[UR22][R2.64+0x8] ;  /* 0x00000816020f7981 */ /* 0x000f28000c1e1900 */
[----:B------:R-:W5:Y:S04]  /*08a0*/  LDG.E R17, desc[UR22][R2.64+0xc] ;  /* 0x00000c1602117981 */ /* 0x000f68000c1e1900 */
[----:B------:R-:W5:Y:S01]  /*08b0*/  LDG.E R6, desc[UR22][R6.64] ;  /* 0x0000001606067981 */ /* 0x000f62000c1e1900 */
[----:B------:R-:W-:Y:S01]  /*08c0*/  UIADD3 UR5, UPT, UPT, UR5, 0x4, URZ ;  /* 0x0000000405057890 */ /* 0x000fe2000fffe0ff */
[----:B--2---:R-:W-:-:S04]  /*08d0*/  IMAD R13, R13, R14, R0 ;  /* 0x0000000e0d0d7224 */ /* 0x004fc800078e0200 */
[----:B---3--:R-:W-:-:S04]  /*08e0*/  IMAD R8, R16, R8, R13 ;  /* 0x0000000810087224 */ /* 0x008fc800078e020d */
[----:B----4-:R-:W-:-:S04]  /*08f0*/  IMAD R8, R15, R10, R8 ;  /* 0x0000000a0f087224 */ /* 0x010fc800078e0208 */
[----:B-----5:R-:W-:-:S07]  /*0900*/  IMAD R0, R17, R6, R8 ;  /* 0x0000000611007224 */ /* 0x020fce00078e0208 */
.L_x_9:
[----:B------:R-:W-:Y:S05]  /*0910*/  BRA.U !UP1, `(.L_x_8) ;  /* 0x0000000109a87547 */ /* 0x000fea000b800000 */
[----:B------:R-:W-:Y:S01]  /*0920*/  UISETP.NE.AND UP2, UPT, UR14, 0x1, UPT ;  /* 0x000000010e00788c */ /* 0x000fe2000bf45270 */
[----:B------:R-:W-:Y:S01]  /*0930*/  MOV R3, UR5 ;  /* 0x0000000500037c02 */ /* 0x000fe20008000f00 */
[----:B------:R-:W-:Y:S01]  /*0940*/  ULOP3.LUT UP1, URZ, UR13, 0x1, URZ, 0xc0, !UPT ;  /* 0x000000010dff7892 */ /* 0x000fe2000f82c0ff */
[----:B------:R-:W-:-:S03]  /*0950*/  MOV R7, 0x4 ;  /* 0x0000000400077802 */ /* 0x000fc60000000f00 */
[----:B------:R-:W-:Y:S02]  /*0960*/  PLOP3.LUT P0, PT, PT, PT, UP2, 0x80, 0x8 ;  /* 0x000000000008781c */ /* 0x000fe40003f0f028 */
[----:B------:R-:W-:-:S03]  /*0970*/  PLOP3.LUT P1, PT, PT, PT, UP1, 0x80, 0x8 ;  /* 0x000000000008781c */ /* 0x000fc60003f2f018 */
[----:B------:R-:W0:Y:S01]  /*0980*/  @UP2 LDCU.128 UR8, c[0x0][0x380] ;  /* 0x00007000ff0827ac */ /* 0x000e220008000c00 */
[----:B------:R-:W1:Y:S01]  /*0990*/  @UP2 LDCU.64 UR12, c[0x0][0x380] ;  /* 0x00007000ff0c27ac */ /* 0x000e620008000a00 */
[----:B------:R-:W2:Y:S06]  /*09a0*/  @UP1 LDCU.128 UR16, c[0x0][0x380] ;  /* 0x00007000ff1017ac */ /* 0x000eac0008000c00 */
[----:B------:R-:W-:Y:S01]  /*09b0*/  @P0 IMAD R6, R3, UR25, R18 ;  /* 0x0000001903060c24 */ /* 0x000fe2000f8e0212 */
[----:B------:R-:W-:Y:S02]  /*09c0*/  @UP2 UIADD3 UR6, UPT, UPT, UR21, UR5, URZ ;  /* 0x0000000515062290 */ /* 0x000fe4000fffe0ff */
[----:B------:R-:W-:-:S02]  /*09d0*/  @UP2 UIADD3 UR7, UP3, UPT, UR21, UR5, URZ ;  /* 0x0000000515072290 */ /* 0x000fc4000ff7e0ff */
[----:B------:R-:W-:Y:S02]  /*09e0*/  @UP2 UIADD3 UR5, UPT, UPT, UR5, 0x2, URZ ;  /* 0x0000000205052890 */ /* 0x000fe4000fffe0ff */
[----:B0-----:R-:W-:Y:S01]  /*09f0*/  @UP2 UIMAD.WIDE.U32 UR8, UR6, 0x4, UR8 ;  /* 0x00000004060828a5 */ /* 0x001fe2000f8e0008 */
[CC--:B------:R-:W-:Y:S01]  /*0a00*/  @P0 IMAD.WIDE.U32 R2, R6.reuse, R7.reuse, UR10 ;  /* 0x0000000a06020e25 */ /* 0x0c0fe2000f8e0007 */
[----:B------:R-:W-:Y:S01]  /*0a10*/  @UP2 UIADD3.X UR6, UPT, UPT, URZ, URZ, URZ, UP3, !UPT ;  /* 0x000000ffff062290 */ /* 0x000fe20009ffe4ff */
[----:B------:R-:W-:Y:S01]  /*0a20*/  @P0 IADD3 R6, PT, PT, R6, UR25, RZ ;  /* 0x0000001906060c10 */ /* 0x000fe2000fffe0ff */
[----:B-1----:R-:W-:Y:S01]  /*0a30*/  @UP2 ULEA UR12, UP3, UR7, UR12, 0x2 ;  /* 0x0000000c070c2291 */ /* 0x002fe2000f8610ff */
[----:B------:R-:W-:Y:S01]  /*0a40*/  IMAD.U32 R15, RZ, RZ, UR25 ;  /* 0x00000019ff0f7e24 */ /* 0x000fe2000f8e00ff */
[----:B------:R-:W-:Y:S01]  /*0a50*/  MOV R9, UR9 ;  /* 0x0000000900097c02 */ /* 0x000fe20008000f00 */
[----:B------:R0:W3:Y:S01]  /*0a60*/  @P0 LDG.E R14, desc[UR22][R2.64] ;  /* 0x00000016020e0981 */ /* 0x0000e2000c1e1900 */
[----:B------:R-:W-:Y:S01]  /*0a70*/  @UP2 ULEA.HI.X UR13, UR7, UR13, UR6, 0x2, UP3 ;  /* 0x0000000d070d2291 */ /* 0x000fe200098f1406 */
[----:B------:R-:W-:Y:S01]  /*0a80*/  MOV R8, UR8 ;  /* 0x0000000800087c02 */ /* 0x000fe20008000f00 */
[----:B------:R-:W-:Y:S01]  /*0a90*/  @UP1 UIADD3 UR6, UPT, UPT, UR21, UR5, URZ ;  /* 0x0000000515061290 */ /* 0x000fe2000fffe0ff */
[----:B--2---:R-:W-:Y:S01]  /*0aa0*/  MOV R12, UR18 ;  /* 0x00000012000c7c02 */ /* 0x004fe20008000f00 */
[----:B------:R-:W-:Y:S01]  /*0ab0*/  @P1 IMAD R15, R15, UR5, R18 ;  /* 0x000000050f0f1c24 */ /* 0x000fe2000f8e0212 */
[----:B------:R-:W-:Y:S01]  /*0ac0*/  MOV R13, UR19 ;  /* 0x00000013000d7c02 */ /* 0x000fe20008000f00 */
[----:B------:R-:W-:Y:S01]  /*0ad0*/  @UP1 UIMAD.WIDE.U32 UR6, UR6, 0x4, UR16 ;  /* 0x00000004060618a5 */ /* 0x000fe2000f8e0010 */
[----:B------:R-:W-:Y:S01]  /*0ae0*/  @P0 IMAD.WIDE.U32 R6, R6, R7, UR10 ;  /* 0x0000000a06060e25 */ /* 0x000fe2000f8e0007 */
[----:B------:R-:W-:Y:S01]  /*0af0*/  MOV R11, UR13 ;  /* 0x0000000d000b7c02 */ /* 0x000fe20008000f00 */
[----:B------:R-:W3:Y:S02]  /*0b00*/  @P0 LDG.E R9, desc[UR22][R8.64] ;  /* 0x0000001608090981 */ /* 0x000ee4000c1e1900 */
[----:B------:R-:W-:-:S02]  /*0b10*/  IMAD.U32 R10, RZ, RZ, UR12 ;  /* 0x0000000cff0a7e24 */ /* 0x000fc4000f8e00ff */
[----:B0-----:R-:W-:Y:S01]  /*0b20*/  @P1 IMAD.WIDE.U32 R2, R15, 0x4, R12 ;  /* 0x000000040f021825 */ /* 0x001fe200078e000c */
[----:B------:R-:W-:Y:S01]  /*0b30*/  MOV R13, UR7 ;  /* 0x00000007000d7c02 */ /* 0x000fe20008000f00 */
[----:B------:R-:W2:Y:S01]  /*0b40*/  @P0 LDG.E R6, desc[UR22][R6.64] ;  /* 0x0000001606060981 */ /* 0x000ea2000c1e1900 */
[----:B------:R-:W-:-:S03]  /*0b50*/  MOV R12, UR6 ;  /* 0x00000006000c7c02 */ /* 0x000fc60008000f00 */
[----:B------:R-:W2:Y:S04]  /*0b60*/  @P0 LDG.E R11, desc[UR22][R10.64+0x4] ;  /* 0x000004160a0b0981 */ /* 0x000ea8000c1e1900 */
[----:B------:R-:W4:Y:S04]  /*0b70*/  @P1 LDG.E R2, desc[UR22][R2.64] ;  /* 0x0000001602021981 */ /* 0x000f28000c1e1900 */
[----:B------:R-:W4:Y:S01]  /*0b80*/  @P1 LDG.E R13, desc[UR22][R12.64] ;  /* 0x000000160c0d1981 */ /* 0x000f22000c1e1900 */
[----:B---3--:R-:W-:-:S04]  /*0b90*/  @P0 IMAD R14, R9, R14, R0 ;  /* 0x0000000e090e0224 */ /* 0x008fc800078e0200 */
[----:B--2---:R-:W-:-:S04]  /*0ba0*/  @P0 IMAD R0, R11, R6, R14 ;  /* 0x000000060b000224 */ /* 0x004fc800078e020e */
[----:B----4-:R-:W-:-:S07]  /*0bb0*/  @P1 IMAD R0, R13, R2, R0 ;  /* 0x000000020d001224 */ /* 0x010fce00078e0200 */
.L_x_8:
[----:B------:R-:W0:Y:S01]  /*0bc0*/  LDCU UR5, c[0x0][0x398] ;  /* 0x00007300ff0577ac */ /* 0x000e220008000800 */
[----:B------:R-:W1:Y:S01]  /*0bd0*/  LDC.64 R2, c[0x0][0x390] ;  /* 0x0000e400ff027b82 */ /* 0x000e620000000a00 */
[----:B------:R-:W-:-:S05]  /*0be0*/  MOV R7, UR25 ;  /* 0x0000001900077c02 */ /* 0x000fca0008000f00 */
[----:B------:R-:W-:Y:S01]  /*0bf0*/  IMAD R7, R7, UR4, R18 ;  /* 0x0000000407077c24 */ /* 0x000fe2000f8e0212 */
[----:B------:R-:W-:-:S04]  /*0c00*/  UIADD3 UR4, UPT, UPT, UR4, 0x1, URZ ;  /* 0x0000000104047890 */ /* 0x000fc8000fffe0ff */
[----:B0-----:R-:W-:-:S06]  /*0c10*/  UISETP.NE.AND UP1, UPT, UR4, UR5, UPT ;  /* 0x000000050400728c */ /* 0x001fcc000bf25270 */
[----:B------:R-:W-:Y:S01]  /*0c20*/  PLOP3.LUT P0, PT, PT, PT, UP1, 0x80, 0x8 ;  /* 0x000000000008781c */ /* 0x000fe20003f0f018 */
[----:B-1----:R-:W-:-:S05]  /*0c30*/  IMAD.WIDE.U32 R2, R7, 0x4, R2 ;  /* 0x0000000407027825 */ /* 0x002fca00078e0002 */
[----:B------:R0:W-:Y:S07]  /*0c40*/  STG.E desc[UR22][R2.64], R0 ;  /* 0x0000000002007986 */ /* 0x0001ee000c101916 */
[----:B------:R-:W-:Y:S05]  /*0c50*/  @!P0 EXIT ;  /* 0x000000000000894d */ /* 0x000fea0003800000 */
[----:B------:R-:W-:Y:S05]  /*0c60*/  BRA `(.L_x_10) ;  /* 0xfffffff400387947 */ /* 0x000fea000383ffff */
.L_x_5:
[C---:B------:R-:W-:Y:S01]  /*0c70*/  ISETP.GE.U32.AND P1, PT, R0.reuse, 0x8, PT ;  /* 0x000000080000780c */ /* 0x040fe20003f26070 */
[----:B------:R-:W-:Y:S01]  /*0c80*/  IMAD.MOV.U32 R3, RZ, RZ, RZ ;  /* 0x000000ffff037224 */ /* 0x000fe200078e00ff */
[----:B------:R-:W-:-:S04]  /*0c90*/  LOP3.LUT R2, R0, 0x7, RZ, 0xc0, !PT ;  /* 0x0000000700027812 */ /* 0x000fc800078ec0ff */
[----:B------:R-:W-:-:S07]  /*0ca0*/  ISETP.NE.AND P0, PT, R2, RZ, PT ;  /* 0x000000ff0200720c */ /* 0x000fce0003f05270 */
[----:B------:R-:W-:Y:S06]  /*0cb0*/  @!P1 BRA `(.L_x_11) ;  /* 0x00000000007c9947 */ /* 0x000fec0003800000 */
[----:B------:R-:W0:Y:S01]  /*0cc0*/  LDC.64 R4, c[0x0][0x390] ;  /* 0x0000e400ff047b82 */ /* 0x000e220000000a00 */
[----:B------:R-:W-:Y:S01]  /*0cd0*/  LOP3.LUT R3, R0, 0x7ffffff8, RZ, 0xc0, !PT ;  /* 0x7ffffff800037812 */ /* 0x000fe200078ec0ff */
[----:B------:R-:W-:-:S06]  /*0ce0*/  UMOV UR4, URZ ;  /* 0x000000ff00047c82 */ /* 0x000fcc0008000000 */
.L_x_12:
[----:B--2---:R-:W-:Y:S01]  /*0cf0*/  MOV R7, UR4 ;  /* 0x0000000400077c02 */ /* 0x004fe20008000f00 */
[----:B------:R-:W-:-:S04]  /*0d00*/  UIADD3 UR4, UPT, UPT, UR4, 0x8, URZ ;  /* 0x0000000804047890 */ /* 0x000fc8000fffe0ff */
[----:B-1----:R-:W-:Y:S02]  /*0d10*/  IMAD R7, R7, UR25, R18 ;  /* 0x0000001907077c24 */ /* 0x002fe4000f8e0212 */
[----:B------:R-:W-:-:S03]  /*0d20*/  ISETP.NE.AND P1, PT, R3, UR4, PT ;  /* 0x0000000403007c0c */ /* 0x000fc6000bf25270 */
[C---:B------:R-:W-:Y:S01]  /*0d30*/  IADD3 R9, PT, PT, R7.reuse, UR25, RZ ;  /* 0x0000001907097c10 */ /* 0x040fe2000fffe0ff */
[----:B0-----:R-:W-:-:S03]  /*0d40*/  IMAD.WIDE.U32 R6, R7, 0x4, R4 ;  /* 0x0000000407067825 */ /* 0x001fc600078e0004 */
[C---:B------:R-:W-:Y:S01]  /*0d50*/  IADD3 R11, PT, PT, R9.reuse, UR25, RZ ;  /* 0x00000019090b7c10 */ /* 0x040fe2000fffe0ff */
[--C-:B------:R-:W-:Y:S01]  /*0d60*/  IMAD.WIDE.U32 R8, R9, 0x4, R4.reuse ;  /* 0x0000000409087825 */ /* 0x100fe200078e0004 */
[----:B------:R2:W-:Y:S02]  /*0d70*/  STG.E desc[UR22][R6.64], RZ ;  /* 0x000000ff06007986 */ /* 0x0005e4000c101916 */
[C---:B------:R-:W-:Y:S01]  /*0d80*/  IADD3 R13, PT, PT, R11.reuse, UR25, RZ ;  /* 0x000000190b0d7c10 */ /* 0x040fe2000fffe0ff */
[--C-:B------:R-:W-:Y:S01]  /*0d90*/  IMAD.WIDE.U32 R10, R11, 0x4, R4.reuse ;  /* 0x000000040b0a7825 */ /* 0x100fe200078e0004 */
[----:B------:R2:W-:Y:S03]  /*0da0*/  STG.E desc[UR22][R8.64], RZ ;  /* 0x000000ff08007986 */ /* 0x0005e6000c101916 */
[C---:B------:R-:W-:Y:S01]  /*0db0*/  VIADD R15, R13.reuse, UR25 ;  /* 0x000000190d0f7c36 */ /* 0x040fe20008000000 */
[----:B------:R2:W-:Y:S01]  /*0dc0*/  STG.E desc[UR22][R10.64], RZ ;  /* 0x000000ff0a007986 */ /* 0x0005e2000c101916 */
[----:B------:R-:W-:-:S03]  /*0dd0*/  IMAD.WIDE.U32 R12, R13, 0x4, R4 ;  /* 0x000000040d0c7825 */ /* 0x000fc600078e0004 */
[C---:B------:R-:W-:Y:S01]  /*0de0*/  IADD3 R17, PT, PT, R15.reuse, UR25, RZ ;  /* 0x000000190f117c10 */ /* 0x040fe2000fffe0ff */
[--C-:B------:R-:W-:Y:S01]  /*0df0*/  IMAD.WIDE.U32 R14, R15, 0x4, R4.reuse ;  /* 0x000000040f0e7825 */ /* 0x100fe200078e0004 */
[----:B------:R2:W-:Y:S02]  /*0e00*/  STG.E desc[UR22][R12.64], RZ ;  /* 0x000000ff0c007986 */ /* 0x0005e4000c101916 */
[C---:B------:R-:W-:Y:S01]  /*0e10*/  IADD3 R21, PT, PT, R17.reuse, UR25, RZ ;  /* 0x0000001911157c10 */ /* 0x040fe2000fffe0ff */
[--C-:B------:R-:W-:Y:S01]  /*0e20*/  IMAD.WIDE.U32 R16, R17, 0x4, R4.reuse ;  /* 0x0000000411107825 */ /* 0x100fe200078e0004 */
[----:B------:R2:W-:Y:S02]  /*0e30*/  STG.E desc[UR22][R14.64], RZ ;  /* 0x000000ff0e007986 */ /* 0x0005e4000c101916 */
[C---:B------:R-:W-:Y:S01]  /*0e40*/  IADD3 R23, PT, PT, R21.reuse, UR25, RZ ;  /* 0x0000001915177c10 */ /* 0x040fe2000fffe0ff */
[--C-:B------:R-:W-:Y:S01]  /*0e50*/  IMAD.WIDE.U32 R20, R21, 0x4, R4.reuse ;  /* 0x0000000415147825 */ /* 0x100fe200078e0004 */
[----:B------:R2:W-:Y:S03]  /*0e60*/  STG.E desc[UR22][R16.64], RZ ;  /* 0x000000ff10007986 */ /* 0x0005e6000c101916 */
[----:B------:R-:W-:Y:S01]  /*0e70*/  IMAD.WIDE.U32 R22, R23, 0x4, R4 ;  /* 0x0000000417167825 */ /* 0x000fe200078e0004 */
[----:B------:R2:W-:Y:S04]  /*0e80*/  STG.E desc[UR22][R20.64], RZ ;  /* 0x000000ff14007986 */ /* 0x0005e8000c101916 */
[----:B------:R2:W-:Y:S01]  /*0e90*/  STG.E desc[UR22][R22.64], RZ ;  /* 0x000000ff16007986 */ /* 0x0005e2000c101916 */
[----:B------:R-:W-:Y:S05]  /*0ea0*/  @P1 BRA `(.L_x_12) ;  /* 0xfffffffc00901947 */ /* 0x000fea000383ffff */
.L_x_11:
[----:B------:R-:W-:Y:S05]  /*0eb0*/  @!P0 EXIT ;  /* 0x000000000000894d */ /* 0x000fea0003800000 */
[----:B------:R-:W-:Y:S02]  /*0ec0*/  ISETP.GE.U32.AND P0, PT, R2, 0x4, PT ;  /* 0x000000040200780c */ /* 0x000fe40003f06070 */
[----:B--2---:R-:W-:-:S04]  /*0ed0*/  LOP3.LUT R12, R0, 0x3, RZ, 0xc0, !PT ;  /* 0x00000003000c7812 */ /* 0x004fc800078ec0ff */
[----:B------:R-:W-:-:S07]  /*0ee0*/  ISETP.NE.AND P1, PT, R12, RZ, PT ;  /* 0x000000ff0c00720c */ /* 0x000fce0003f25270 */
[----:B------:R-:W-:Y:S06]  /*0ef0*/  @!P0 BRA `(.L_x_13) ;  /* 0x0000000000388947 */ /* 0x000fec0003800000 */
[----:B------:R-:W0:Y:S01]  /*0f00*/  LDC.64 R10, c[0x0][0x390] ;  /* 0x0000e400ff0a7b82 */ /* 0x000e220000000a00 */
[C---:B-1----:R-:W-:Y:S01]  /*0f10*/  IMAD R5, R3.reuse, UR25, R18 ;  /* 0x0000001903057c24 */ /* 0x042fe2000f8e0212 */
[----:B------:R-:W-:-:S04]  /*0f20*/  IADD3 R3, PT, PT, R3, 0x4, RZ ;  /* 0x0000000403037810 */ /* 0x000fc80007ffe0ff */
[----:B------:R-:W-:-:S05]  /*0f30*/  IADD3 R7, PT, PT, R5, UR25, RZ ;  /* 0x0000001905077c10 */ /* 0x000fca000fffe0ff */
[----:B------:R-:W-:-:S05]  /*0f40*/  VIADD R9, R7, UR25 ;  /* 0x0000001907097c36 */ /* 0x000fca0008000000 */
[----:B------:R-:W-:Y:S01]  /*0f50*/  IADD3 R13, PT, PT, R9, UR25, RZ ;  /* 0x00000019090d7c10 */ /* 0x000fe2000fffe0ff */
[----:B0-----:R-:W-:-:S04]  /*0f60*/  IMAD.WIDE.U32 R4, R5, 0x4, R10 ;  /* 0x0000000405047825 */ /* 0x001fc800078e000a */
[--C-:B------:R-:W-:Y:S01]  /*0f70*/  IMAD.WIDE.U32 R6, R7, 0x4, R10.reuse ;  /* 0x0000000407067825 */ /* 0x100fe200078e000a */
[----:B------:R0:W-:Y:S03]  /*0f80*/  STG.E desc[UR22][R4.64], RZ ;  /* 0x000000ff04007986 */ /* 0x0001e6000c101916 */
[--C-:B------:R-:W-:Y:S01]  /*0f90*/  IMAD.WIDE.U32 R8, R9, 0x4, R10.reuse ;  /* 0x0000000409087825 */ /* 0x100fe200078e000a */
[----:B------:R0:W-:Y:S03]  /*0fa0*/  STG.E desc[UR22][R6.64], RZ ;  /* 0x000000ff06007986 */ /* 0x0001e6000c101916 */
[----:B------:R-:W-:Y:S01]  /*0fb0*/  IMAD.WIDE.U32 R10, R13, 0x4, R10 ;  /* 0x000000040d0a7825 */ /* 0x000fe200078e000a */
[----:B------:R0:W-:Y:S04]  /*0fc0*/  STG.E desc[UR22][R8.64], RZ ;  /* 0x000000ff08007986 */ /* 0x0001e8000c101916 */
[----:B------:R0:W-:Y:S02]  /*0fd0*/  STG.E desc[UR22][R10.64], RZ ;  /* 0x000000ff0a007986 */ /* 0x0001e4000c101916 */
.L_x_13:
[----:B------:R-:W-:Y:S05]  /*0fe0*/  @!P1 EXIT ;  /* 0x000000000000994d */ /* 0x000fea0003800000 */
[----:B------:R-:W-:Y:S02]  /*0ff0*/  ISETP.NE.AND P0, PT, R12, 0x1, PT ;  /* 0x000000010c00780c */ /* 0x000fe40003f05270 */
[----:B------:R-:W-:-:S04]  /*1000*/  LOP3.LUT R0, R0, 0x1, RZ, 0xc0, !PT ;  /* 0x0000000100007812 */ /* 0x000fc800078ec0ff */
[----:B------:R-:W-:-:S07]  /*1010*/  ISETP.NE.U32.AND P1, PT, R0, 0x1, PT ;  /* 0x000000010000780c */ /* 0x000fce0003f25070 */
[----:B------:R-:W-:Y:S06]  /*1020*/  @!P0 BRA `(.L_x_14) ;  /* 0x0000000000208947 */ /* 0x000fec0003800000 */
[----:B0-----:R-:W0:Y:S01]  /*1030*/  LDC.64 R4, c[0x0][0x390] ;  /* 0x0000e400ff047b82 */ /* 0x001e220000000a00 */
[C---:B-1----:R-:W-:Y:S01]  /*1040*/  IMAD R7, R3.reuse, UR25, R18 ;  /* 0x0000001903077c24 */ /* 0x042fe2000f8e0212 */
[----:B------:R-:W-:-:S04]  /*1050*/  IADD3 R3, PT, PT, R3, 0x2, RZ ;  /* 0x0000000203037810 */ /* 0x000fc80007ffe0ff */
[C---:B------:R-:W-:Y:S01]  /*1060*/  IADD3 R9, PT, PT, R7.reuse, UR25, RZ ;  /* 0x0000001907097c10 */ /* 0x040fe2000fffe0ff */
[----:B0-----:R-:W-:-:S04]  /*1070*/  IMAD.WIDE.U32 R6, R7, 0x4, R4 ;  /* 0x0000000407067825 */ /* 0x001fc800078e0004 */
[----:B------:R-:W-:Y:S01]  /*1080*/  IMAD.WIDE.U32 R4, R9, 0x4, R4 ;  /* 0x0000000409047825 */ /* 0x000fe200078e0004 */
[----:B------:R2:W-:Y:S04]  /*1090*/  STG.E desc[UR22][R6.64], RZ ;  /* 0x000000ff06007986 */ /* 0x0005e8000c101916 */
[----:B------:R2:W-:Y:S02]  /*10a0*/  STG.E desc[UR22][R4.64], RZ ;  /* 0x000000ff04007986 */ /* 0x0005e4000c101916 */
.L_x_14:
[----:B------:R-:W-:Y:S05]  /*10b0*/  @P1 EXIT ;  /* 0x000000000000194d */ /* 0x000fea0003800000 */
[----:B0-2---:R-:W0:Y:S01]  /*10c0*/  LDC.64 R4, c[0x0][0x390] ;  /* 0x0000e400ff047b82 */ /* 0x005e220000000a00 */
[----:B-1----:R-:W-:-:S04]  /*10d0*/  IMAD R3, R3, UR25, R18 ;  /* 0x0000001903037c24 */ /* 0x002fc8000f8e0212 */
[----:B0-----:R-:W-:-:S05]  /*10e0*/  IMAD.WIDE.U32 R2, R3, 0x4, R4 ;  /* 0x0000000403027825 */ /* 0x001fca00078e0004 */
[----:B------:R-:W-:Y:S01]  /*10f0*/  STG.E desc[UR22][R2.64], RZ ;  /* 0x000000ff02007986 */ /* 0x000fe2000c101916 */
[----:B------:R-:W-:Y:S05]  /*1100*/  EXIT ;  /* 0x000000000000794d */ /* 0x000fea0003800000 */
.L_x_15:
        /* <DEDUP_REMOVED lines=15> */
.L_x_29:


//--------------------- .text._Z3rowPiS_S_ii      --------------------------
	.section	.text._Z3rowPiS_S_ii,"ax",@progbits
	.align	128
        .global         _Z3rowPiS_S_ii
        .type           _Z3rowPiS_S_ii,@function
        .size           _Z3rowPiS_S_ii,(.L_x_30 - _Z3rowPiS_S_ii)
        .other          _Z3rowPiS_S_ii,@"STO_CUDA_ENTRY STV_DEFAULT"
_Z3rowPiS_S_ii:
.text._Z3rowPiS_S_ii:
[----:B------:R-:W-:Y:S08]  /*0000*/  LDC R1, c[0x0][0x37c] ;  /* 0x0000df00ff017b82 */ /* 0x000ff00000000800 */
[----:B------:R-:W0:Y:S02]  /*0010*/  LDC R11, c[0x0][0x39c] ;  /* 0x0000e700ff0b7b82 */ /* 0x000e240000000800 */
[----:B0-----:R-:W-:-:S13]  /*0020*/  ISETP.GE.AND P0, PT, R11, 0x1, PT ;  /* 0x000000010b00780c */ /* 0x001fda0003f06270 */
[----:B------:R-:W-:Y:S05]  /*0030*/  @!P0 EXIT ;  /* 0x000000000000894d */ /* 0x000fea0003800000 */
[----:B------:R-:W0:Y:S01]  /*0040*/  S2R R2, SR_TID.X ;  /* 0x0000000000027919 */ /* 0x000e220000002100 */
[----:B------:R-:W1:Y:S01]  /*0050*/  LDCU UR5, c[0x0][0x398] ;  /* 0x00007300ff0577ac */ /* 0x000e620008000800 */
[----:B------:R-:W2:Y:S01]  /*0060*/  LDCU.64 UR10, c[0x0][0x358] ;  /* 0x00006b00ff0a77ac */ /* 0x000ea20008000a00 */
[----:B-1----:R-:W-:Y:S01]  /*0070*/  UISETP.GE.AND UP0, UPT, UR5, 0x1, UPT ;  /* 0x000000010500788c */ /* 0x002fe2000bf06270 */
[----:B0-----:R-:W-:-:S08]  /*0080*/  IMAD R0, R2, R11, RZ ;  /* 0x0000000b02007224 */ /* 0x001fd000078e02ff */
[----:B--2---:R-:W-:Y:S05]  /*0090*/  BRA.U !UP0, `(.L_x_16) ;  /* 0x0000000908807547 */ /* 0x004fea000b800000 */
[----:B------:R-:W0:Y:S01]  /*00a0*/  LDCU.64 UR12, c[0x0][0x380] ;  /* 0x00007000ff0c77ac */ /* 0x000e220008000a00 */
[----:B------:R-:W-:Y:S02]  /*00b0*/  IMAD R2, R2, UR5, RZ ;  /* 0x0000000502027c24 */ /* 0x000fe4000f8e02ff */
[----:B------:R-:W-:Y:S01]  /*00c0*/  HFMA2 R5, -RZ, RZ, 0, 0 ;  /* 0x00000000ff057431 */ /* 0x000fe200000001ff */
[----:B------:R-:W-:Y:S01]  /*00d0*/  SHF.L.U32 R4, R11, 0x3, RZ ;  /* 0x000000030b047819 */ /* 0x000fe200000006ff */
[----:B------:R-:W-:Y:S02]  /*00e0*/  ULOP3.LUT UR6, UR5, 0x7ffffff8, URZ, 0xc0, !UPT ;  /* 0x7ffffff805067892 */ /* 0x000fe4000f8ec0ff */
[----:B------:R-:W-:Y:S02]  /*00f0*/  ULOP3.LUT UR8, UR5, 0x7, URZ, 0xc0, !UPT ;  /* 0x0000000705087892 */ /* 0x000fe4000f8ec0ff */
[----:B------:R-:W-:Y:S02]  /*0100*/  ULOP3.LUT UR5, UR5, 0x3, URZ, 0xc0, !UPT ;  /* 0x0000000305057892 */ /* 0x000fe4000f8ec0ff */
[----:B------:R-:W-:Y:S01]  /*0110*/  UIADD3 UR7, UPT, UPT, -UR6, URZ, URZ ;  /* 0x000000ff06077290 */ /* 0x000fe2000fffe1ff */
[----:B0-----:R-:W-:-:S04]  /*0120*/  LEA R3, P0, R2, UR12, 0x2 ;  /* 0x0000000c02037c11 */ /* 0x001fc8000f8010ff */
[----:B------:R-:W-:Y:S02]  /*0130*/  IADD3 R3, P1, PT, R3, 0x10, RZ ;  /* 0x0000001003037810 */ /* 0x000fe40007f3e0ff */
[----:B------:R-:W-:-:S04]  /*0140*/  LEA.HI.X R6, R2, UR13, RZ, 0x2, P0 ;  /* 0x0000000d02067c11 */ /* 0x000fc800080f14ff */
[----:B------:R-:W-:-:S07]  /*0150*/  IADD3.X R6, PT, PT, RZ, R6, RZ, P1, !PT ;  /* 0x00000006ff067210 */ /* 0x000fce0000ffe4ff */
.L_x_22:
[----:B0-----:R-:W0:Y:S01]  /*0160*/  LDCU UR12, c[0x0][0x398] ;  /* 0x00007300ff0c77ac */ /* 0x001e220008000800 */
[----:B------:R-:W-:Y:S01]  /*0170*/  IMAD.MOV.U32 R10, RZ, RZ, RZ ;  /* 0x000000ffff0a7224 */ /* 0x000fe200078e00ff */
[----:B------:R-:W-:Y:S01]  /*0180*/  UMOV UR4, URZ ;  /* 0x000000ff00047c82 */ /* 0x000fe20008000000 */
[----:B0-----:R-:W-:-:S09]  /*0190*/  UISETP.GE.U32.AND UP0, UPT, UR12, 0x8, UPT ;  /* 0x000000080c00788c */ /* 0x001fd2000bf06070 */
[----:B------:R-:W-:Y:S05]  /*01a0*/  BRA.U !UP0, `(.L_x_17) ;  /* 0x0000000108f47547 */ /* 0x000fea000b800000 */
[----:B------:R-:W0:Y:S01]  /*01b0*/  LDC R8, c[0x0][0x39c] ;  /* 0x0000e700ff087b82 */ /* 0x000e220000000800 */
[----:B------:R-:W-:Y:S01]  /*01c0*/  MOV R10, RZ ;  /* 0x000000ff000a7202 */ /* 0x000fe20000000f00 */
[----:B------:R-:W-:Y:S01]  /*01d0*/  IMAD.MOV.U32 R26, RZ, RZ, R6 ;  /* 0x000000ffff1a7224 */ /* 0x000fe200078e0006 */
[----:B------:R-:W-:Y:S01]  /*01e0*/  MOV R24, R3 ;  /* 0x0000000300187202 */ /* 0x000fe20000000f00 */
[----:B------:R-:W-:-:S04]  /*01f0*/  UMOV UR4, UR7 ;  /* 0x0000000700047c82 */ /* 0x000fc80008000000 */
[----:B------:R-:W1:Y:S01]  /*0200*/  LDC.64 R12, c[0x0][0x388] ;  /* 0x0000e200ff0c7b82 */ /* 0x000e620000000a00 */
[----:B0-----:R-:W-:Y:S01]  /*0210*/  IADD3 R7, PT, PT, R5, R8, RZ ;  /* 0x0000000805077210 */ /* 0x001fe20007ffe0ff */
[C-C-:B------:R-:W-:Y:S01]  /*0220*/  IMAD R11, R8.reuse, 0x3, R5.reuse ;  /* 0x00000003080b7824 */ /* 0x140fe200078e0205 */
[C---:B------:R-:W-:Y:S01]  /*0230*/  LEA R9, R8.reuse, R5, 0x1 ;  /* 0x0000000508097211 */ /* 0x040fe200078e08ff */
[C-C-:B------:R-:W-:Y:S02]  /*0240*/  IMAD R25, R8.reuse, 0x4, R5.reuse ;  /* 0x0000000408197824 */ /* 0x140fe400078e0205 */
[C-C-:B------:R-:W-:Y:S02]  /*0250*/  IMAD R27, R8.reuse, 0x5, R5.reuse ;  /* 0x00000005081b7824 */ /* 0x140fe400078e0205 */
[C-C-:B------:R-:W-:Y:S02]  /*0260*/  IMAD R29, R8.reuse, 0x6, R5.reuse ;  /* 0x00000006081d7824 */ /* 0x140fe400078e0205 */
[----:B------:R-:W-:-:S02]  /*0270*/  IMAD R8, R8, 0x7, R5 ;  /* 0x0000000708087824 */ /* 0x000fc400078e0205 */
[----:B-1----:R-:W-:-:S07]  /*0280*/  IMAD.WIDE.U32 R16, R5, 0x4, R12 ;  /* 0x0000000405107825 */ /* 0x002fce00078e000c */
.L_x_18:
[----:B------:R-:W-:Y:S01]  /*0290*/  MOV R14, R24 ;  /* 0x00000018000e7202 */ /* 0x000fe20000000f00 */
[----:B------:R-:W2:Y:S01]  /*02a0*/  LDG.E R20, desc[UR10][R16.64] ;  /* 0x0000000a10147981 */ /* 0x000ea2000c1e1900 */
[----:B------:R-:W-:Y:S01]  /*02b0*/  MOV R15, R26 ;  /* 0x0000001a000f7202 */ /* 0x000fe20000000f00 */
[----:B------:R-:W-:-:S04]  /*02c0*/  IMAD.WIDE.U32 R18, R7, 0x4, R12 ;  /* 0x0000000407127825 */ /* 0x000fc800078e000c */
[----:B------:R-:W2:Y:S04]  /*02d0*/  LDG.E R21, desc[UR10][R14.64+-0x10] ;  /* 0xfffff00a0e157981 */ /* 0x000ea8000c1e1900 */
[----:B------:R0:W3:Y:S04]  /*02e0*/  LDG.E R22, desc[UR10][R18.64] ;  /* 0x0000000a12167981 */ /* 0x0000e8000c1e1900 */
[----:B------:R-:W3:Y:S04]  /*02f0*/  LDG.E R23, desc[UR10][R14.64+-0xc] ;  /* 0xfffff40a0e177981 */ /* 0x000ee8000c1e1900 */
[----:B------:R-:W4:Y:S01]  /*0300*/  LDG.E R26, desc[UR10][R14.64+-0x8] ;  /* 0xfffff80a0e1a7981 */ /* 0x000f22000c1e1900 */
[----:B0-----:R-:W-:-:S03]  /*0310*/  IMAD.WIDE.U32 R18, R9, 0x4, R12 ;  /* 0x0000000409127825 */ /* 0x001fc600078e000c */
[----:B------:R-:W5:Y:S04]  /*0320*/  LDG.E R28, desc[UR10][R14.64] ;  /* 0x0000000a0e1c7981 */ /* 0x000f68000c1e1900 */
[----:B------:R-:W4:Y:S01]  /*0330*/  LDG.E R24, desc[UR10][R18.64] ;  /* 0x0000000a12187981 */ /* 0x000f22000c1e1900 */
[----:B--2---:R-:W-:Y:S02]  /*0340*/  IMAD R10, R21, R20, R10 ;  /* 0x00000014150a7224 */ /* 0x004fe400078e020a */
[----:B------:R-:W-:-:S04]  /*0350*/  IMAD.WIDE.U32 R20, R11, 0x4, R12 ;  /* 0x000000040b147825 */ /* 0x000fc800078e000c */
[----:B---3--:R-:W-:Y:S02]  /*0360*/  IMAD R10, R23, R22, R10 ;  /* 0x00000016170a7224 */ /* 0x008fe400078e020a */
[----:B------:R-:W2:Y:S01]  /*0370*/  LDG.E R20, desc[UR10][R20.64] ;  /* 0x0000000a14147981 */ /* 0x000ea2000c1e1900 */
[----:B------:R-:W-:-:S05]  /*0380*/  IMAD.WIDE.U32 R22, R25, 0x4, R12 ;  /* 0x0000000419167825 */ /* 0x000fca00078e000c */
[----:B------:R0:W5:Y:S04]  /*0390*/  LDG.E R19, desc[UR10][R22.64] ;  /* 0x0000000a16137981 */ /* 0x000168000c1e1900 */
[----:B------:R-:W2:Y:S01]  /*03a0*/  LDG.E R21, desc[UR10][R14.64+-0x4] ;  /* 0xfffffc0a0e157981 */ /* 0x000ea2000c1e1900 */
[----:B----4-:R-:W-:-:S03]  /*03b0*/  IMAD R10, R26, R24, R10 ;  /* 0x000000181a0a7224 */ /* 0x010fc600078e020a */
[----:B------:R-:W3:Y:S01]  /*03c0*/  LDG.E R24, desc[UR10][R14.64+0x4] ;  /* 0x0000040a0e187981 */ /* 0x000ee2000c1e1900 */
[----:B0-----:R-:W-:-:S05]  /*03d0*/  IMAD.WIDE.U32 R22, R27, 0x4, R12 ;  /* 0x000000041b167825 */ /* 0x001fca00078e000c */
[----:B------:R-:W3:Y:S01]  /*03e0*/  LDG.E R26, desc[UR10][R22.64] ;  /* 0x0000000a161a7981 */ /* 0x000ee2000c1e1900 */
[----:B--2---:R-:W-:-:S04]  /*03f0*/  IMAD R10, R21, R20, R10 ;  /* 0x00000014150a7224 */ /* 0x004fc800078e020a */
[----:B-----5:R-:W-:Y:S02]  /*0400*/  IMAD R10, R28, R19, R10 ;  /* 0x000000131c0a7224 */ /* 0x020fe400078e020a */
[--C-:B------:R-:W-:Y:S01]  /*0410*/  IMAD.WIDE.U32 R18, R29, 0x4, R12.reuse ;  /* 0x000000041d127825 */ /* 0x100fe200078e000c */
[----:B------:R-:W2:Y:S03]  /*0420*/  LDG.E R28, desc[UR10][R14.64+0x8] ;  /* 0x0000080a0e1c7981 */ /* 0x000ea6000c1e1900 */
[----:B------:R-:W-:Y:S02]  /*0430*/  IMAD.WIDE.U32 R20, R8, 0x4, R12 ;  /* 0x0000000408147825 */ /* 0x000fe400078e000c */
[----:B------:R-:W2:Y:S04]  /*0440*/  LDG.E R18, desc[UR10][R18.64] ;  /* 0x0000000a12127981 */ /* 0x000ea8000c1e1900 */
[----:B------:R-:W4:Y:S04]  /*0450*/  LDG.E R20, desc[UR10][R20.64] ;  /* 0x0000000a14147981 */ /* 0x000f28000c1e1900 */
[----:B------:R-:W4:Y:S01]  /*0460*/  LDG.E R19, desc[UR10][R14.64+0xc] ;  /* 0x00000c0a0e137981 */ /* 0x000f22000c1e1900 */
[----:B------:R-:W-:Y:S01]  /*0470*/  UIADD3 UR4, UPT, UPT, UR4, 0x8, URZ ;  /* 0x0000000804047890 */ /* 0x000fe2000fffe0ff */
[----:B---3--:R-:W-:-:S03]  /*0480*/  IMAD R10, R24, R26, R10 ;  /* 0x0000001a180a7224 */ /* 0x008fc600078e020a */
[----:B------:R-:W-:Y:S01]  /*0490*/  UISETP.NE.AND UP0, UPT, UR4, URZ, UPT ;  /* 0x000000ff0400728c */ /* 0x000fe2000bf05270 */
[----:B------:R-:W-:Y:S01]  /*04a0*/  IADD3 R24, P0, PT, R14, 0x20, RZ ;  /* 0x000000200e187810 */ /* 0x000fe20007f1e0ff */
[C---:B------:R-:W-:Y:S01]  /*04b0*/  IMAD.IADD R25, R4.reuse, 0x1, R25 ;  /* 0x0000000104197824 */ /* 0x040fe200078e0219 */
[C---:B------:R-:W-:Y:S01]  /*04c0*/  IADD3 R7, PT, PT, R4.reuse, R7, RZ ;  /* 0x0000000704077210 */ /* 0x040fe20007ffe0ff */
[C---:B------:R-:W-:Y:S01]  /*04d0*/  IMAD.WIDE.U32 R16, R4.reuse, 0x4, R16 ;  /* 0x0000000404107825 */ /* 0x040fe200078e0010 */
[C---:B------:R-:W-:Y:S02]  /*04e0*/  IADD3 R9, PT, PT, R4.reuse, R9, RZ ;  /* 0x0000000904097210 */ /* 0x040fe40007ffe0ff */
[C---:B------:R-:W-:Y:S01]  /*04f0*/  IADD3 R11, PT, PT, R4.reuse, R11, RZ ;  /* 0x0000000b040b7210 */ /* 0x040fe20007ffe0ff */
[----:B------:R-:W-:Y:S01]  /*0500*/  IMAD.X R26, RZ, RZ, R15, P0 ;  /* 0x000000ffff1a7224 */ /* 0x000fe200000e060f */
[C---:B------:R-:W-:Y:S02]  /*0510*/  IADD3 R27, PT, PT, R4.reuse, R27, RZ ;  /* 0x0000001b041b7210 */ /* 0x040fe40007ffe0ff */
[----:B------:R-:W-:-:S02]  /*0520*/  IADD3 R29, PT, PT, R4, R29, RZ ;  /* 0x0000001d041d7210 */ /* 0x000fc40007ffe0ff */
[----:B------:R-:W-:Y:S01]  /*0530*/  IADD3 R8, PT, PT, R4, R8, RZ ;  /* 0x0000000804087210 */ /* 0x000fe20007ffe0ff */
[----:B--2---:R-:W-:-:S04]  /*0540*/  IMAD R10, R28, R18, R10 ;  /* 0x000000121c0a7224 */ /* 0x004fc800078e020a */
[----:B----4-:R-:W-:Y:S01]  /*0550*/  IMAD R10, R19, R20, R10 ;  /* 0x00000014130a7224 */ /* 0x010fe200078e020a */
[----:B------:R-:W-:Y:S06]  /*0560*/  BRA.U UP0, `(.L_x_18) ;  /* 0xfffffffd00487547 */ /* 0x000fec000b83ffff */
[----:B------:R-:W-:-:S05]  /*0570*/  UMOV UR4, UR6 ;  /* 0x0000000600047c82 */ /* 0x000fca0008000000 */
.L_x_17:
[----:B------:R-:W-:-:S09]  /*0580*/  UISETP.NE.AND UP0, UPT, UR8, URZ, UPT ;  /* 0x000000ff0800728c */ /* 0x000fd2000bf05270 */
[----:B------:R-:W-:Y:S05]  /*0590*/  BRA.U !UP0, `(.L_x_19) ;  /* 0x00000005081c7547 */ /* 0x000fea000b800000 */
[----:B------:R-:W-:Y:S02]  /*05a0*/  UIADD3 UR9, UPT, UPT, UR8, -0x1, URZ ;  /* 0xffffffff08097890 */ /* 0x000fe4000fffe0ff */
[----:B------:R-:W-:Y:S02]  /*05b0*/  UISETP.NE.AND UP1, UPT, UR5, URZ, UPT ;  /* 0x000000ff0500728c */ /* 0x000fe4000bf25270 */
[----:B------:R-:W-:-:S09]  /*05c0*/  UISETP.GE.U32.AND UP0, UPT, UR9, 0x3, UPT ;  /* 0x000000030900788c */ /* 0x000fd2000bf06070 */
[----:B------:R-:W-:Y:S05]  /*05d0*/  BRA.U !UP0, `(.L_x_20) ;  /* 0x00000001087c7547 */ /* 0x000fea000b800000 */
[----:B------:R-:W0:Y:S01]  /*05e0*/  LDC R22, c[0x0][0x39c] ;  /* 0x0000e700ff167b82 */ /* 0x000e220000000800 */
[----:B------:R-:W1:Y:S01]  /*05f0*/  LDCU.64 UR14, c[0x0][0x380] ;  /* 0x00007000ff0e77ac */ /* 0x000e620008000a00 */
[C---:B------:R-:W-:Y:S01]  /*0600*/  VIADD R7, R2.reuse, UR4 ;  /* 0x0000000402077c36 */ /* 0x040fe20008000000 */
[----:B------:R-:W-:-:S04]  /*0610*/  IADD3 R11, P0, PT, R2, UR4, RZ ;  /* 0x00000004020b7c10 */ /* 0x000fc8000ff1e0ff */
[----:B------:R-:W-:Y:S01]  /*0620*/  IADD3.X R20, PT, PT, RZ, RZ, RZ, P0, !PT ;  /* 0x000000ffff147210 */ /* 0x000fe200007fe4ff */
[----:B------:R-:W2:Y:S08]  /*0630*/  LDC.64 R16, c[0x0][0x380] ;  /* 0x0000e000ff107b82 */ /* 0x000eb00000000a00 */
[----:B------:R-:W3:Y:S01]  /*0640*/  LDC.64 R12, c[0x0][0x388] ;  /* 0x0000e200ff0c7b82 */ /* 0x000ee20000000a00 */
[----:B-1----:R-:W-:Y:S01]  /*0650*/  LEA R8, P0, R11, UR14, 0x2 ;  /* 0x0000000e0b087c11 */ /* 0x002fe2000f8010ff */
[----:B0-----:R-:W-:-:S05]  /*0660*/  IMAD R19, R22, UR4, R5 ;  /* 0x0000000416137c24 */ /* 0x001fca000f8e0205 */
[----:B------:R-:W-:Y:S01]  /*0670*/  IADD3 R9, PT, PT, R19, R22, RZ ;  /* 0x0000001613097210 */ /* 0x000fe20007ffe0ff */
[----:B--2---:R-:W-:-:S03]  /*0680*/  IMAD.WIDE.U32 R16, R7, 0x4, R16 ;  /* 0x0000000407107825 */ /* 0x004fc600078e0010 */
[----:B------:R-:W-:-:S03]  /*0690*/  IADD3 R7, PT, PT, R9, R22, RZ ;  /* 0x0000001609077210 */ /* 0x000fc60007ffe0ff */
[----:B------:R-:W2:Y:S01]  /*06a0*/  LDG.E R17, desc[UR10][R16.64] ;  /* 0x0000000a10117981 */ /* 0x000ea2000c1e1900 */
[----:B---3--:R-:W-:-:S04]  /*06b0*/  IMAD.WIDE.U32 R18, R19, 0x4, R12 ;  /* 0x0000000413127825 */ /* 0x008fc800078e000c */
[----:B------:R-:W-:Y:S01]  /*06c0*/  IMAD.WIDE.U32 R14, R9, 0x4, R12 ;  /* 0x00000004090e7825 */ /* 0x000fe200078e000c */
[----:B------:R-:W-:Y:S01]  /*06d0*/  LEA.HI.X R9, R11, UR15, R20, 0x2, P0 ;  /* 0x0000000f0b097c11 */ /* 0x000fe200080f1414 */
[----:B------:R-:W2:Y:S02]  /*06e0*/  LDG.E R18, desc[UR10][R18.64] ;  /* 0x0000000a12127981 */ /* 0x000ea4000c1e1900 */
[C---:B------:R-:W-:Y:S02]  /*06f0*/  IMAD.WIDE.U32 R20, R7.reuse, 0x4, R12 ;  /* 0x0000000407147825 */ /* 0x040fe400078e000c */
[----:B------:R-:W3:Y:S02]  /*0700*/  LDG.E R14, desc[UR10][R14.64] ;  /* 0x0000000a0e0e7981 */ /* 0x000ee4000c1e1900 */
[----:B------:R-:W-:Y:S02]  /*0710*/  IMAD.IADD R7, R7, 0x1, R22 ;  /* 0x0000000107077824 */ /* 0x000fe400078e0216 */
[----:B------:R-:W3:Y:S02]  /*0720*/  LDG.E R22, desc[UR10][R8.64+0x4] ;  /* 0x0000040a08167981 */ /* 0x000ee4000c1e1900 */
[----:B------:R-:W-:-:S02]  /*0730*/  IMAD.WIDE.U32 R12, R7, 0x4, R12 ;  /* 0x00000004070c7825 */ /* 0x000fc400078e000c */
        /* <DEDUP_REMOVED lines=9> */
.L_x_20:
[----:B------:R-:W-:Y:S05]  /*07d0*/  BRA.U !UP1, `(.L_x_19) ;  /* 0x00000001098c7547 */ /* 0x000fea000b800000 */
[----:B------:R-:W-:Y:S02]  /*07e0*/  UISETP.NE.AND UP0, UPT, UR5, 0x1, UPT ;  /* 0x000000010500788c */ /* 0x000fe4000bf05270 */
[----:B------:R-:W-:-:S07]  /*07f0*/  ULOP3.LUT UP1, URZ, UR12, 0x1, URZ, 0xc0, !UPT ;  /* 0x000000010cff7892 */ /* 0x000fce000f82c0ff */
[----:B------:R-:W-:Y:S05]  /*0800*/  BRA.U !UP0, `(.L_x_21) ;  /* 0x0000000108547547 */ /* 0x000fea000b800000 */
[----:B------:R-:W0:Y:S01]  /*0810*/  LDC R16, c[0x0][0x39c] ;  /* 0x0000e700ff107b82 */ /* 0x000e220000000800 */
[----:B------:R-:W1:Y:S01]  /*0820*/  LDCU.64 UR12, c[0x0][0x380] ;  /* 0x00007000ff0c77ac */ /* 0x000e620008000a00 */
[C---:B------:R-:W-:Y:S02]  /*0830*/  IADD3 R7, PT, PT, R2.reuse, UR4, RZ ;  /* 0x0000000402077c10 */ /* 0x040fe4000fffe0ff */
[----:B------:R-:W-:-:S04]  /*0840*/  IADD3 R11, P0, PT, R2, UR4, RZ ;  /* 0x00000004020b7c10 */ /* 0x000fc8000ff1e0ff */
[----:B------:R-:W2:Y:S01]  /*0850*/  LDC.64 R14, c[0x0][0x380] ;  /* 0x0000e000ff0e7b82 */ /* 0x000ea20000000a00 */
[----:B------:R-:W-:-:S07]  /*0860*/  IADD3.X R18, PT, PT, RZ, RZ, RZ, P0, !PT ;  /* 0x000000ffff127210 */ /* 0x000fce00007fe4ff */
[----:B------:R-:W3:Y:S01]  /*0870*/  LDC.64 R8, c[0x0][0x388] ;  /* 0x0000e200ff087b82 */ /* 0x000ee20000000a00 */
[----:B-1----:R-:W-:-:S04]  /*0880*/  LEA R12, P0, R11, UR12, 0x2 ;  /* 0x0000000c0b0c7c11 */ /* 0x002fc8000f8010ff */
[----:B------:R-:W-:Y:S01]  /*0890*/  LEA.HI.X R13, R11, UR13, R18, 0x2, P0 ;  /* 0x0000000d0b0d7c11 */ /* 0x000fe200080f1412 */
[----:B0-----:R-:W-:-:S05]  /*08a0*/  IMAD R17, R16, UR4, R5 ;  /* 0x0000000410117c24 */ /* 0x001fca000f8e0205 */
[----:B------:R-:W4:Y:S01]  /*08b0*/  LDG.E R13, desc[UR10][R12.64+0x4] ;  /* 0x0000040a0c0d7981 */ /* 0x000f22000c1e1900 */
[----:B--2---:R-:W-:Y:S01]  /*08c0*/  IMAD.WIDE.U32 R14, R7, 0x4, R14 ;  /* 0x00000004070e7825 */ /* 0x004fe200078e000e */
[----:B------:R-:W-:-:S05]  /*08d0*/  IADD3 R7, PT, PT, R17, R16, RZ ;  /* 0x0000001011077210 */ /* 0x000fca0007ffe0ff */
[----:B------:R-:W2:Y:S01]  /*08e0*/  LDG.E R15, desc[UR10][R14.64] ;  /* 0x0000000a0e0f7981 */ /* 0x000ea2000c1e1900 */
[----:B---3--:R-:W-:-:S04]  /*08f0*/  IMAD.WIDE.U32 R16, R17, 0x4, R8 ;  /* 0x0000000411107825 */ /* 0x008fc800078e0008 */
[----:B------:R-:W-:Y:S02]  /*0900*/  IMAD.WIDE.U32 R8, R7, 0x4, R8 ;  /* 0x0000000407087825 */ /* 0x000fe400078e0008 */
[----:B------:R-:W2:Y:S04]  /*0910*/  LDG.E R16, desc[UR10][R16.64] ;  /* 0x0000000a10107981 */ /* 0x000ea8000c1e1900 */
[----:B------:R-:W4:Y:S01]  /*0920*/  LDG.E R8, desc[UR10][R8.64] ;  /* 0x0000000a08087981 */ /* 0x000f22000c1e1900 */
[----:B------:R-:W-:Y:S01]  /*0930*/  UIADD3 UR4, UPT, UPT, UR4, 0x2, URZ ;  /* 0x0000000204047890 */ /* 0x000fe2000fffe0ff */
[----:B--2---:R-:W-:-:S04]  /*0940*/  IMAD R10, R15, R16, R10 ;  /* 0x000000100f0a7224 */ /* 0x004fc800078e020a */
[----:B----4-:R-:W-:-:S07]  /*0950*/  IMAD R10, R13, R8, R10 ;  /* 0x000000080d0a7224 */ /* 0x010fce00078e020a */
.L_x_21:
[----:B------:R-:W-:Y:S05]  /*0960*/  BRA.U !UP1, `(.L_x_19) ;  /* 0x0000000109287547 */ /* 0x000fea000b800000 */
[----:B------:R-:W0:Y:S01]  /*0970*/  LDC R14, c[0x0][0x39c] ;  /* 0x0000e700ff0e7b82 */ /* 0x000e220000000800 */
[----:B------:R-:W-:-:S07]  /*0980*/  VIADD R7, R2, UR4 ;  /* 0x0000000402077c36 */ /* 0x000fce0008000000 */
[----:B------:R-:W1:Y:S08]  /*0990*/  LDC.64 R8, c[0x0][0x380] ;  /* 0x0000e000ff087b82 */ /* 0x000e700000000a00 */
[----:B------:R-:W2:Y:S01]  /*09a0*/  LDC.64 R12, c[0x0][0x388] ;  /* 0x0000e200ff0c7b82 */ /* 0x000ea20000000a00 */
[----:B0-----:R-:W-:Y:S02]  /*09b0*/  IMAD R11, R14, UR4, R5 ;  /* 0x000000040e0b7c24 */ /* 0x001fe4000f8e0205 */
[----:B-1----:R-:W-:-:S06]  /*09c0*/  IMAD.WIDE.U32 R8, R7, 0x4, R8 ;  /* 0x0000000407087825 */ /* 0x002fcc00078e0008 */
[----:B------:R-:W3:Y:S01]  /*09d0*/  LDG.E R9, desc[UR10][R8.64] ;  /* 0x0000000a08097981 */ /* 0x000ee2000c1e1900 */
[----:B--2---:R-:W-:-:S06]  /*09e0*/  IMAD.WIDE.U32 R12, R11, 0x4, R12 ;  /* 0x000000040b0c7825 */ /* 0x004fcc00078e000c */
[----:B------:R-:W3:Y:S02]  /*09f0*/  LDG.E R12, desc[UR10][R12.64] ;  /* 0x0000000a0c0c7981 */ /* 0x000ee4000c1e1900 */
[----:B---3--:R-:W-:-:S07]  /*0a00*/  IMAD R10, R9, R12, R10 ;  /* 0x0000000c090a7224 */ /* 0x008fce00078e020a */
.L_x_19:
[----:B------:R-:W0:Y:S01]  /*0a10*/  LDCU UR4, c[0x0][0x39c] ;  /* 0x00007380ff0477ac */ /* 0x000e220008000800 */
[----:B------:R-:W1:Y:S01]  /*0a20*/  LDC.64 R8, c[0x0][0x390] ;  /* 0x0000e400ff087b82 */ /* 0x000e620000000a00 */
[----:B------:R-:W-:Y:S02]  /*0a30*/  IADD3 R7, PT, PT, R0, R5, RZ ;  /* 0x0000000500077210 */ /* 0x000fe40007ffe0ff */
[----:B------:R-:W-:-:S04]  /*0a40*/  IADD3 R5, PT, PT, R5, 0x1, RZ ;  /* 0x0000000105057810 */ /* 0x000fc80007ffe0ff */
[----:B0-----:R-:W-:Y:S01]  /*0a50*/  ISETP.NE.AND P0, PT, R5, UR4, PT ;  /* 0x0000000405007c0c */ /* 0x001fe2000bf05270 */
[----:B-1----:R-:W-:-:S05]  /*0a60*/  IMAD.WIDE.U32 R8, R7, 0x4, R8 ;  /* 0x0000000407087825 */ /* 0x002fca00078e0008 */
[----:B------:R0:W-:Y:S07]  /*0a70*/  STG.E desc[UR10][R8.64], R10 ;  /* 0x0000000a08007986 */ /* 0x0001ee000c10190a */
[----:B------:R-:W-:Y:S05]  /*0a80*/  @!P0 EXIT ;  /* 0x000000000000894d */ /* 0x000fea0003800000 */
[----:B------:R-:W-:Y:S05]  /*0a90*/  BRA `(.L_x_22) ;  /* 0xfffffff400b07947 */ /* 0x000fea000383ffff */
.L_x_16:
[C---:B------:R-:W-:Y:S01]  /*0aa0*/  ISETP.GE.U32.AND P1, PT, R11.reuse, 0x8, PT ;  /* 0x000000080b00780c */ /* 0x040fe20003f26070 */
[----:B------:R-:W-:Y:S01]  /*0ab0*/  HFMA2 R3, -RZ, RZ, 0, 0 ;  /* 0x00000000ff037431 */ /* 0x000fe200000001ff */
[----:B------:R-:W-:-:S04]  /*0ac0*/  LOP3.LUT R2, R11, 0x7, RZ, 0xc0, !PT ;  /* 0x000000070b027812 */ /* 0x000fc800078ec0ff */
[----:B------:R-:W-:-:S07]  /*0ad0*/  ISETP.NE.AND P0, PT, R2, RZ, PT ;  /* 0x000000ff0200720c */ /* 0x000fce0003f05270 */
[----:B------:R-:W-:Y:S06]  /*0ae0*/  @!P1 BRA `(.L_x_23) ;  /* 0x0000000000409947 */ /* 0x000fec0003800000 */
[----:B------:R-:W0:Y:S01]  /*0af0*/  LDC.64 R6, c[0x0][0x390] ;  /* 0x0000e400ff067b82 */ /* 0x000e220000000a00 */
[----:B------:R-:W-:Y:S01]  /*0b00*/  LOP3.LUT R3, R11, 0x7ffffff8, RZ, 0xc0, !PT ;  /* 0x7ffffff80b037812 */ /* 0x000fe200078ec0ff */
[----:B------:R-:W-:-:S06]  /*0b10*/  UMOV UR4, URZ ;  /* 0x000000ff00047c82 */ /* 0x000fcc0008000000 */
.L_x_24:
[----:B-1----:R-:W-:Y:S01]  /*0b20*/  VIADD R5, R0, UR4 ;  /* 0x0000000400057c36 */ /* 0x002fe20008000000 */
[----:B------:R-:W-:-:S03]  /*0b30*/  UIADD3 UR4, UPT, UPT, UR4, 0x8, URZ ;  /* 0x0000000804047890 */ /* 0x000fc6000fffe0ff */
[----:B0-----:R-:W-:-:S03]  /*0b40*/  IMAD.WIDE.U32 R4, R5, 0x4, R6 ;  /* 0x0000000405047825 */ /* 0x001fc600078e0006 */
[----:B------:R-:W-:Y:S02]  /*0b50*/  ISETP.NE.AND P1, PT, R3, UR4, PT ;  /* 0x0000000403007c0c */ /* 0x000fe4000bf25270 */
[----:B------:R1:W-:Y:S04]  /*0b60*/  STG.E desc[UR10][R4.64], RZ ;  /* 0x000000ff04007986 */ /* 0x0003e8000c10190a */
[----:B------:R1:W-:Y:S04]  /*0b70*/  STG.E desc[UR10][R4.64+0x4], RZ ;  /* 0x000004ff04007986 */ /* 0x0003e8000c10190a */
[----:B------:R1:W-:Y:S04]  /*0b80*/  STG.E desc[UR10][R4.64+0x8], RZ ;  /* 0x000008ff04007986 */ /* 0x0003e8000c10190a */
[----:B------:R1:W-:Y:S04]  /*0b90*/  STG.E desc[UR10][R4.64+0xc], RZ ;  /* 0x00000cff04007986 */ /* 0x0003e8000c10190a */
[----:B------:R1:W-:Y:S04]  /*0ba0*/  STG.E desc[UR10][R4.64+0x10], RZ ;  /* 0x000010ff04007986 */ /* 0x0003e8000c10190a */
[----:B------:R1:W-:Y:S04]  /*0bb0*/  STG.E desc[UR10][R4.64+0x14], RZ ;  /* 0x000014ff04007986 */ /* 0x0003e8000c10190a */
[----:B------:R1:W-:Y:S04]  /*0bc0*/  STG.E desc[UR10][R4.64+0x18], RZ ;  /* 0x000018ff04007986 */ /* 0x0003e8000c10190a */
[----:B------:R1:W-:Y:S01]  /*0bd0*/  STG.E desc[UR10][R4.64+0x1c], RZ ;  /* 0x00001cff04007986 */ /* 0x0003e2000c10190a */
[----:B------:R-:W-:Y:S05]  /*0be0*/  @P1 BRA `(.L_x_24) ;  /* 0xfffffffc00cc1947 */ /* 0x000fea000383ffff */
.L_x_23:
[----:B------:R-:W-:Y:S05]  /*0bf0*/  @!P0 EXIT ;  /* 0x000000000000894d */ /* 0x000fea0003800000 */
[----:B------:R-:W-:Y:S02]  /*0c00*/  ISETP.GE.U32.AND P1, PT, R2, 0x4, PT ;  /* 0x000000040200780c */ /* 0x000fe40003f26070 */
[----:B------:R-:W-:-:S04]  /*0c10*/  LOP3.LUT R8, R11, 0x3, RZ, 0xc0, !PT ;  /* 0x000000030b087812 */ /* 0x000fc800078ec0ff */
[----:B------:R-:W-:-:S07]  /*0c20*/  ISETP.NE.AND P0, PT, R8, RZ, PT ;  /* 0x000000ff0800720c */ /* 0x000fce0003f05270 */
[----:B------:R-:W-:Y:S06]  /*0c30*/  @!P1 BRA `(.L_x_25) ;  /* 0x0000000000349947 */ /* 0x000fec0003800000 */
[----:B-1----:R-:W0:Y:S01]  /*0c40*/  LDC.64 R4, c[0x0][0x390] ;  /* 0x0000e400ff047b82 */ /* 0x002e220000000a00 */
[----:B------:R-:W1:Y:S01]  /*0c50*/  LDCU.64 UR4, c[0x0][0x390] ;  /* 0x00007200ff0477ac */ /* 0x000e620008000a00 */
[CC--:B------:R-:W-:Y:S02]  /*0c60*/  IADD3 R2, P1, PT, R0.reuse, R3.reuse, RZ ;  /* 0x0000000300027210 */ /* 0x0c0fe40007f3e0ff */
[----:B------:R-:W-:Y:S02]  /*0c70*/  IADD3 R7, PT, PT, R0, R3, RZ ;  /* 0x0000000300077210 */ /* 0x000fe40007ffe0ff */
[----:B------:R-:W-:Y:S02]  /*0c80*/  IADD3.X R9, PT, PT, RZ, RZ, RZ, P1, !PT ;  /* 0x000000ffff097210 */ /* 0x000fe40000ffe4ff */
[----:B------:R-:W-:Y:S02]  /*0c90*/  IADD3 R3, PT, PT, R3, 0x4, RZ ;  /* 0x0000000403037810 */ /* 0x000fe40007ffe0ff */
[----:B-1----:R-:W-:Y:S01]  /*0ca0*/  LEA R6, P1, R2, UR4, 0x2 ;  /* 0x0000000402067c11 */ /* 0x002fe2000f8210ff */
[----:B0-----:R-:W-:-:S03]  /*0cb0*/  IMAD.WIDE.U32 R4, R7, 0x4, R4 ;  /* 0x0000000407047825 */ /* 0x001fc600078e0004 */
[----:B------:R-:W-:Y:S02]  /*0cc0*/  LEA.HI.X R7, R2, UR5, R9, 0x2, P1 ;  /* 0x0000000502077c11 */ /* 0x000fe400088f1409 */
[----:B------:R0:W-:Y:S04]  /*0cd0*/  STG.E desc[UR10][R4.64], RZ ;  /* 0x000000ff04007986 */ /* 0x0001e8000c10190a */
[----:B------:R0:W-:Y:S04]  /*0ce0*/  STG.E desc[UR10][R6.64+0x4], RZ ;  /* 0x000004ff06007986 */ /* 0x0001e8000c10190a */
[----:B------:R0:W-:Y:S04]  /*0cf0*/  STG.E desc[UR10][R6.64+0x8], RZ ;  /* 0x000008ff06007986 */ /* 0x0001e8000c10190a */
[----:B------:R0:W-:Y:S02]  /*0d00*/  STG.E desc[UR10][R6.64+0xc], RZ ;  /* 0x00000cff06007986 */ /* 0x0001e4000c10190a */
.L_x_25:
[----:B------:R-:W-:Y:S05]  /*0d10*/  @!P0 EXIT ;  /* 0x000000000000894d */ /* 0x000fea0003800000 */
[----:B------:R-:W-:Y:S02]  /*0d20*/  ISETP.NE.AND P1, PT, R8, 0x1, PT ;  /* 0x000000010800780c */ /* 0x000fe40003f25270 */
[----:B------:R-:W-:-:S04]  /*0d30*/  LOP3.LUT R2, R11, 0x1, RZ, 0xc0, !PT ;  /* 0x000000010b027812 */ /* 0x000fc800078ec0ff */
[----:B------:R-:W-:-:S07]  /*0d40*/  ISETP.NE.U32.AND P0, PT, R2, 0x1, PT ;  /* 0x000000010200780c */ /* 0x000fce0003f05070 */
[----:B------:R-:W-:Y:S06]  /*0d50*/  @!P1 BRA `(.L_x_26) ;  /* 0x00000000002c9947 */ /* 0x000fec0003800000 */
[----:B01----:R-:W0:Y:S01]  /*0d60*/  LDC.64 R4, c[0x0][0x390] ;  /* 0x0000e400ff047b82 */ /* 0x003e220000000a00 */
[----:B------:R-:W1:Y:S01]  /*0d70*/  LDCU.64 UR4, c[0x0][0x390] ;  /* 0x00007200ff0477ac */ /* 0x000e620008000a00 */
[C---:B------:R-:W-:Y:S01]  /*0d80*/  IADD3 R2, P1, PT, R0.reuse, R3, RZ ;  /* 0x0000000300027210 */ /* 0x040fe20007f3e0ff */
[----:B------:R-:W-:Y:S01]  /*0d90*/  IMAD.IADD R7, R0, 0x1, R3 ;  /* 0x0000000100077824 */ /* 0x000fe200078e0203 */
[----:B------:R-:W-:Y:S02]  /*0da0*/  IADD3 R3, PT, PT, R3, 0x2, RZ ;  /* 0x0000000203037810 */ /* 0x000fe40007ffe0ff */
[----:B------:R-:W-:Y:S02]  /*0db0*/  IADD3.X R9, PT, PT, RZ, RZ, RZ, P1, !PT ;  /* 0x000000ffff097210 */ /* 0x000fe40000ffe4ff */
[----:B-1----:R-:W-:Y:S01]  /*0dc0*/  LEA R6, P1, R2, UR4, 0x2 ;  /* 0x0000000402067c11 */ /* 0x002fe2000f8210ff */
[----:B0-----:R-:W-:-:S03]  /*0dd0*/  IMAD.WIDE.U32 R4, R7, 0x4, R4 ;  /* 0x0000000407047825 */ /* 0x001fc600078e0004 */
[----:B------:R-:W-:Y:S02]  /*0de0*/  LEA.HI.X R7, R2, UR5, R9, 0x2, P1 ;  /* 0x0000000502077c11 */ /* 0x000fe400088f1409 */
[----:B------:R2:W-:Y:S04]  /*0df0*/  STG.E desc[UR10][R4.64], RZ ;  /* 0x000000ff04007986 */ /* 0x0005e8000c10190a */
[----:B------:R2:W-:Y:S03]  /*0e00*/  STG.E desc[UR10][R6.64+0x4], RZ ;  /* 0x000004ff06007986 */ /* 0x0005e6000c10190a */
.L_x_26:
[----:B------:R-:W-:Y:S05]  /*0e10*/  @P0 EXIT ;  /* 0x000000000000094d */ /* 0x000fea0003800000 */
[----:B012---:R-:W0:Y:S01]  /*0e20*/  LDC.64 R4, c[0x0][0x390] ;  /* 0x0000e400ff047b82 */ /* 0x007e220000000a00 */
[----:B------:R-:W-:-:S05]  /*0e30*/  IADD3 R3, PT, PT, R0, R3, RZ ;  /* 0x0000000300037210 */ /* 0x000fca0007ffe0ff */
[----:B0-----:R-:W-:-:S05]  /*0e40*/  IMAD.WIDE.U32 R2, R3, 0x4, R4 ;  /* 0x0000000403027825 */ /* 0x001fca00078e0004 */
[----:B------:R-:W-:Y:S01]  /*0e50*/  STG.E desc[UR10][R2.64], RZ ;  /* 0x000000ff02007986 */ /* 0x000fe2000c10190a */
[----:B------:R-:W-:Y:S05]  /*0e60*/  EXIT ;  /* 0x000000000000794d */ /* 0x000fea0003800000 */
.L_x_27:
        /* <DEDUP_REMOVED lines=9> */
.L_x_30:


//--------------------- .nv.shared.reserved.0     --------------------------
	.section	.nv.shared.reserved.0,"aw",@nobits
	.weak		__nv_reservedSMEM_offset_0_alias
	.size		__nv_reservedSMEM_offset_0_alias, 0, 64
	.other		__nv_reservedSMEM_offset_0_alias,@"STO_CUDA_RESERVED_SHARED STV_DEFAULT"
__nv_reservedSMEM_offset_0_alias:
	.zero		0
	.zero		64


//--------------------- .nv.constant0._Z3elePiS_S_i --------------------------
	.section	.nv.constant0._Z3elePiS_S_i,"a",@progbits
	.sectionflags	@""
	.align	4
.nv.constant0._Z3elePiS_S_i:
	.zero		924


//--------------------- .nv.constant0._Z3colPiS_S_ii --------------------------
	.section	.nv.constant0._Z3colPiS_S_ii,"a",@progbits
	.sectionflags	@""
	.align	4
.nv.constant0._Z3colPiS_S_ii:
	.zero		928


//--------------------- .nv.constant0._Z3rowPiS_S_ii --------------------------
	.section	.nv.constant0._Z3rowPiS_S_ii,"a",@progbits
	.sectionflags	@""
	.align	4
.nv.constant0._Z3rowPiS_S_ii:
	.zero		928


//--------------------- SYMBOLS --------------------------

	.type		.nv.reservedSmem.offset0,@object
	.size		.nv.reservedSmem.offset0,0x4
